//
// Generated by NVIDIA NVVM Compiler
//
// Compiler Build ID: CL-36424714
// Cuda compilation tools, release 13.0, V13.0.88
// Based on NVVM 20.0.0
//

.version 9.0
.target sm_100
.address_size 64

	// .globl	align_pairs

.visible .entry align_pairs(
	.param .u64 .ptr .align 1 align_pairs_param_0,
	.param .u64 .ptr .align 1 align_pairs_param_1,
	.param .u64 .ptr .align 1 align_pairs_param_2,
	.param .u64 .ptr .align 1 align_pairs_param_3,
	.param .u64 .ptr .align 1 align_pairs_param_4,
	.param .u32 align_pairs_param_5,
	.param .u32 align_pairs_param_6,
	.param .u32 align_pairs_param_7,
	.param .u32 align_pairs_param_8,
	.param .u32 align_pairs_param_9,
	.param .u32 align_pairs_param_10,
	.param .u32 align_pairs_param_11
)
{
	.local .align 4 .b8 	__local_depot0[2064];
	.reg .b64 	%SP;
	.reg .b64 	%SPL;
	.reg .pred 	%p<121>;
	.reg .b16 	%rs<39>;
	.reg .b32 	%r<571>;
	.reg .b64 	%rd<135>;

	mov.u64 	%SPL, __local_depot0;
	ld.param.u64 	%rd14, [align_pairs_param_1];
	ld.param.u64 	%rd17, [align_pairs_param_4];
	ld.param.u32 	%r237, [align_pairs_param_7];
	ld.param.u32 	%r238, [align_pairs_param_8];
	ld.param.u32 	%r239, [align_pairs_param_9];
	ld.param.u32 	%r240, [align_pairs_param_10];
	ld.param.u32 	%r241, [align_pairs_param_11];
	cvta.to.global.u64 	%rd1, %rd17;
	add.u64 	%rd2, %SPL, 0;
	add.u64 	%rd3, %SPL, 516;
	add.u64 	%rd4, %SPL, 1032;
	add.u64 	%rd5, %SPL, 1548;
	mov.u32 	%r242, %ctaid.x;
	mov.u32 	%r243, %ntid.x;
	mov.u32 	%r244, %tid.x;
	mad.lo.s32 	%r1, %r242, %r243, %r244;
	setp.ge.u32 	%p4, %r1, %r241;
	@%p4 bra 	$L__BB0_110;
	cvta.to.global.u64 	%rd22, %rd14;
	shl.b32 	%r245, %r1, 2;
	mul.wide.u32 	%rd23, %r245, 4;
	add.s64 	%rd24, %rd22, %rd23;
	ld.global.u32 	%r2, [%rd24];
	ld.global.u32 	%r3, [%rd24+4];
	ld.global.u32 	%r4, [%rd24+8];
	ld.global.u32 	%r246, [%rd24+12];
	add.s32 	%r6, %r3, 1;
	mul.lo.s32 	%r247, %r239, %r1;
	mad.lo.s32 	%r7, %r247, %r3, %r247;
	setp.lt.s32 	%p5, %r239, 0;
	@%p5 bra 	$L__BB0_13;
	add.s32 	%r8, %r239, 1;
	and.b32  	%r9, %r8, 7;
	setp.lt.u32 	%p6, %r239, 7;
	mov.b32 	%r456, 0;
	@%p6 bra 	$L__BB0_5;
	and.b32  	%r456, %r8, -8;
	mov.b32 	%r454, 0;
$L__BB0_4:
	.pragma "nounroll";
	mul.wide.u32 	%rd25, %r454, 4;
	add.s64 	%rd26, %rd2, %rd25;
	mov.b32 	%r250, 0;
	st.local.u32 	[%rd26], %r250;
	add.s64 	%rd27, %rd3, %rd25;
	st.local.u32 	[%rd27], %r250;
	add.s64 	%rd28, %rd4, %rd25;
	mov.b32 	%r251, -1000000;
	st.local.u32 	[%rd28], %r251;
	add.s64 	%rd29, %rd5, %rd25;
	st.local.u32 	[%rd29], %r251;
	st.local.u32 	[%rd26+4], %r250;
	st.local.u32 	[%rd27+4], %r250;
	st.local.u32 	[%rd28+4], %r251;
	st.local.u32 	[%rd29+4], %r251;
	st.local.u32 	[%rd26+8], %r250;
	st.local.u32 	[%rd27+8], %r250;
	st.local.u32 	[%rd28+8], %r251;
	st.local.u32 	[%rd29+8], %r251;
	st.local.u32 	[%rd26+12], %r250;
	st.local.u32 	[%rd27+12], %r250;
	st.local.u32 	[%rd28+12], %r251;
	st.local.u32 	[%rd29+12], %r251;
	st.local.u32 	[%rd26+16], %r250;
	st.local.u32 	[%rd27+16], %r250;
	st.local.u32 	[%rd28+16], %r251;
	st.local.u32 	[%rd29+16], %r251;
	st.local.u32 	[%rd26+20], %r250;
	st.local.u32 	[%rd27+20], %r250;
	st.local.u32 	[%rd28+20], %r251;
	st.local.u32 	[%rd29+20], %r251;
	st.local.u32 	[%rd26+24], %r250;
	st.local.u32 	[%rd27+24], %r250;
	st.local.u32 	[%rd28+24], %r251;
	st.local.u32 	[%rd29+24], %r251;
	st.local.u32 	[%rd26+28], %r250;
	st.local.u32 	[%rd27+28], %r250;
	st.local.u32 	[%rd28+28], %r251;
	st.local.u32 	[%rd29+28], %r251;
	add.s32 	%r454, %r454, 8;
	setp.ne.s32 	%p7, %r454, %r456;
	@%p7 bra 	$L__BB0_4;
$L__BB0_5:
	setp.eq.s32 	%p8, %r9, 0;
	@%p8 bra 	$L__BB0_13;
	setp.lt.u32 	%p9, %r9, 4;
	@%p9 bra 	$L__BB0_8;
	mul.wide.u32 	%rd30, %r456, 4;
	add.s64 	%rd31, %rd2, %rd30;
	mov.b32 	%r252, 0;
	st.local.u32 	[%rd31], %r252;
	add.s64 	%rd32, %rd3, %rd30;
	st.local.u32 	[%rd32], %r252;
	add.s64 	%rd33, %rd4, %rd30;
	mov.b32 	%r253, -1000000;
	st.local.u32 	[%rd33], %r253;
	add.s64 	%rd34, %rd5, %rd30;
	st.local.u32 	[%rd34], %r253;
	st.local.u32 	[%rd31+4], %r252;
	st.local.u32 	[%rd32+4], %r252;
	st.local.u32 	[%rd33+4], %r253;
	st.local.u32 	[%rd34+4], %r253;
	st.local.u32 	[%rd31+8], %r252;
	st.local.u32 	[%rd32+8], %r252;
	st.local.u32 	[%rd33+8], %r253;
	st.local.u32 	[%rd34+8], %r253;
	st.local.u32 	[%rd31+12], %r252;
	st.local.u32 	[%rd32+12], %r252;
	st.local.u32 	[%rd33+12], %r253;
	st.local.u32 	[%rd34+12], %r253;
	add.s32 	%r456, %r456, 4;
$L__BB0_8:
	and.b32  	%r254, %r8, 3;
	setp.eq.s32 	%p10, %r254, 0;
	@%p10 bra 	$L__BB0_13;
	setp.eq.s32 	%p11, %r254, 1;
	@%p11 bra 	$L__BB0_11;
	mul.wide.u32 	%rd35, %r456, 4;
	add.s64 	%rd36, %rd2, %rd35;
	mov.b32 	%r255, 0;
	st.local.u32 	[%rd36], %r255;
	add.s64 	%rd37, %rd3, %rd35;
	st.local.u32 	[%rd37], %r255;
	add.s64 	%rd38, %rd4, %rd35;
	mov.b32 	%r256, -1000000;
	st.local.u32 	[%rd38], %r256;
	add.s64 	%rd39, %rd5, %rd35;
	st.local.u32 	[%rd39], %r256;
	st.local.u32 	[%rd36+4], %r255;
	st.local.u32 	[%rd37+4], %r255;
	st.local.u32 	[%rd38+4], %r256;
	st.local.u32 	[%rd39+4], %r256;
	add.s32 	%r456, %r456, 2;
$L__BB0_11:
	and.b32  	%r257, %r239, 1;
	setp.eq.b32 	%p12, %r257, 1;
	@%p12 bra 	$L__BB0_13;
	mul.wide.u32 	%rd40, %r456, 4;
	add.s64 	%rd41, %rd2, %rd40;
	mov.b32 	%r258, 0;
	st.local.u32 	[%rd41], %r258;
	add.s64 	%rd42, %rd3, %rd40;
	st.local.u32 	[%rd42], %r258;
	add.s64 	%rd43, %rd4, %rd40;
	mov.b32 	%r259, -1000000;
	st.local.u32 	[%rd43], %r259;
	add.s64 	%rd44, %rd5, %rd40;
	st.local.u32 	[%rd44], %r259;
$L__BB0_13:
	setp.ne.s32 	%p13, %r240, 1;
	@%p13 bra 	$L__BB0_21;
	shr.u32 	%r260, %r239, 31;
	add.s32 	%r261, %r239, %r260;
	shr.s32 	%r18, %r261, 1;
	setp.lt.s32 	%p14, %r239, 2;
	setp.lt.s32 	%p15, %r246, 0;
	or.pred  	%p16, %p14, %p15;
	@%p16 bra 	$L__BB0_21;
	add.s32 	%r263, %r18, -1;
	min.u32 	%r264, %r246, %r263;
	add.s32 	%r19, %r264, 1;
	and.b32  	%r20, %r19, 3;
	setp.lt.u32 	%p17, %r264, 3;
	mov.b32 	%r460, 0;
	@%p17 bra 	$L__BB0_18;
	and.b32  	%r460, %r19, -4;
	mov.b32 	%r458, 0;
$L__BB0_17:
	mad.lo.s32 	%r266, %r458, %r238, %r237;
	add.s32 	%r267, %r458, %r18;
	mul.wide.u32 	%rd45, %r267, 4;
	add.s64 	%rd46, %rd2, %rd45;
	st.local.u32 	[%rd46], %r266;
	add.s32 	%r268, %r266, %r238;
	st.local.u32 	[%rd46+4], %r268;
	add.s32 	%r269, %r268, %r238;
	st.local.u32 	[%rd46+8], %r269;
	add.s32 	%r270, %r269, %r238;
	st.local.u32 	[%rd46+12], %r270;
	add.s32 	%r458, %r458, 4;
	setp.ne.s32 	%p18, %r458, %r460;
	@%p18 bra 	$L__BB0_17;
$L__BB0_18:
	setp.eq.s32 	%p19, %r20, 0;
	@%p19 bra 	$L__BB0_21;
	mov.b32 	%r461, 0;
$L__BB0_20:
	.pragma "nounroll";
	mad.lo.s32 	%r272, %r460, %r238, %r237;
	add.s32 	%r273, %r460, %r18;
	mul.wide.u32 	%rd47, %r273, 4;
	add.s64 	%rd48, %rd2, %rd47;
	st.local.u32 	[%rd48], %r272;
	add.s32 	%r460, %r460, 1;
	add.s32 	%r461, %r461, 1;
	setp.ne.s32 	%p20, %r461, %r20;
	@%p20 bra 	$L__BB0_20;
$L__BB0_21:
	setp.eq.s32 	%p21, %r3, 0;
	mov.b32 	%r505, 0;
	mov.u32 	%r506, %r505;
	mov.u32 	%r507, %r505;
	@%p21 bra 	$L__BB0_59;
	setp.lt.s32 	%p22, %r239, 1;
	mad.lo.s32 	%r29, %r6, %r239, %r7;
	@%p22 bra 	$L__BB0_59;
	max.u32 	%r30, %r6, 2;
	and.b32  	%r31, %r239, 15;
	and.b32  	%r32, %r239, 7;
	max.s32 	%r33, %r3, 1;
	add.s32 	%r34, %r2, -1;
	mov.b32 	%r507, 0;
	mov.b32 	%r462, 1;
	mov.u32 	%r506, %r507;
	mov.u32 	%r505, %r507;
$L__BB0_24:
	ld.param.u64 	%rd128, [align_pairs_param_0];
	setp.eq.s32 	%p23, %r239, 1;
	setp.eq.s32 	%p24, %r240, 1;
	add.s32 	%r280, %r34, %r462;
	cvt.u64.u32 	%rd49, %r280;
	cvta.to.global.u64 	%rd50, %rd128;
	add.s64 	%rd51, %rd50, %rd49;
	ld.global.u8 	%rs1, [%rd51];
	mul.lo.s32 	%r281, %r462, %r246;
	div.s32 	%r282, %r281, %r33;
	mad.lo.s32 	%r283, %r462, %r238, %r237;
	selp.b32 	%r467, %r283, 0, %p24;
	shr.u32 	%r284, %r239, 1;
	sub.s32 	%r40, %r282, %r284;
	ld.local.u32 	%r41, [%rd2];
	mul.lo.s32 	%r285, %r239, %r1;
	mad.lo.s32 	%r286, %r285, %r3, %r285;
	mad.lo.s32 	%r42, %r462, %r239, %r286;
	mov.b32 	%r488, 0;
	@%p23 bra 	$L__BB0_41;
	mov.b32 	%r466, 0;
$L__BB0_26:
	add.s32 	%r48, %r40, %r466;
	setp.lt.s32 	%p25, %r48, 0;
	setp.ge.s32 	%p26, %r48, %r246;
	or.pred  	%p27, %p25, %p26;
	@%p27 bra 	$L__BB0_32;
	ld.param.u64 	%rd129, [align_pairs_param_0];
	add.s32 	%r289, %r48, %r4;
	cvt.u64.u32 	%rd52, %r289;
	cvta.to.global.u64 	%rd53, %rd129;
	add.s64 	%rd54, %rd53, %rd52;
	ld.global.u8 	%rs2, [%rd54];
	add.s32 	%r49, %r467, %r237;
	setp.eq.s32 	%p28, %r466, 0;
	mov.b32 	%r471, -1000000;
	@%p28 bra 	$L__BB0_29;
	mul.wide.s32 	%rd55, %r466, 4;
	add.s64 	%rd56, %rd4, %rd55;
	ld.local.u32 	%r290, [%rd56+-4];
	add.s32 	%r471, %r290, %r238;
$L__BB0_29:
	ld.param.u32 	%r451, [align_pairs_param_6];
	ld.param.u32 	%r448, [align_pairs_param_5];
	setp.gt.u32 	%p30, %r462, 1;
	setp.eq.s32 	%p31, %r240, 0;
	max.s32 	%r472, %r49, %r471;
	mul.wide.s32 	%rd57, %r466, 4;
	add.s64 	%rd58, %rd4, %rd57;
	st.local.u32 	[%rd58], %r472;
	mul.wide.u32 	%rd59, %r466, 4;
	add.s64 	%rd60, %rd2, %rd59;
	ld.local.u32 	%r291, [%rd60];
	add.s32 	%r53, %r291, %r237;
	add.s64 	%rd61, %rd5, %rd59;
	ld.local.u32 	%r292, [%rd61];
	add.s32 	%r54, %r292, %r238;
	max.s32 	%r293, %r53, %r54;
	st.local.u32 	[%rd61], %r293;
	max.u32 	%r294, %r466, 1;
	add.s32 	%r295, %r294, -1;
	mul.wide.u32 	%rd62, %r295, 4;
	add.s64 	%rd63, %rd2, %rd62;
	ld.local.u32 	%r296, [%rd63];
	selp.b32 	%r297, %r41, %r296, %p28;
	selp.b32 	%r298, %r297, %r296, %p30;
	xor.b16  	%rs6, %rs2, %rs1;
	and.b16  	%rs7, %rs6, 255;
	setp.eq.s16 	%p32, %rs7, 32;
	setp.eq.s16 	%p33, %rs1, %rs2;
	selp.b32 	%r299, %r448, %r451, %p32;
	selp.b32 	%r300, %r448, %r299, %p33;
	add.s32 	%r301, %r298, %r300;
	setp.gt.s32 	%p34, %r472, %r301;
	max.s32 	%r302, %r472, %r301;
	selp.b16 	%rs10, 2, 0, %p34;
	setp.gt.s32 	%p35, %r293, %r302;
	max.s32 	%r303, %r293, %r302;
	selp.b16 	%rs3, 1, %rs10, %p35;
	setp.lt.s32 	%p36, %r303, 0;
	and.pred  	%p1, %p31, %p36;
	selp.b32 	%r467, 0, %r303, %p1;
	add.s64 	%rd64, %rd3, %rd59;
	st.local.u32 	[%rd64], %r467;
	add.s32 	%r56, %r42, %r466;
	setp.ge.u32 	%p37, %r56, %r29;
	@%p37 bra 	$L__BB0_31;
	setp.lt.s32 	%p38, %r49, %r471;
	setp.lt.s32 	%p39, %r53, %r54;
	selp.b16 	%rs11, 3, %rs3, %p1;
	selp.b16 	%rs12, 0, 4, %p38;
	selp.b16 	%rs13, 0, 8, %p39;
	or.b16  	%rs14, %rs13, %rs12;
	or.b16  	%rs15, %rs14, %rs11;
	cvt.u64.u32 	%rd65, %r56;
	add.s64 	%rd66, %rd1, %rd65;
	st.global.u8 	[%rd66], %rs15;
$L__BB0_31:
	setp.gt.s32 	%p41, %r467, %r505;
	and.pred  	%p42, %p31, %p41;
	add.s32 	%r304, %r48, 1;
	selp.b32 	%r505, %r467, %r505, %p42;
	selp.b32 	%r506, %r462, %r506, %p42;
	selp.b32 	%r507, %r304, %r507, %p42;
	bra.uni 	$L__BB0_34;
$L__BB0_32:
	mul.wide.u32 	%rd67, %r466, 4;
	add.s64 	%rd68, %rd3, %rd67;
	mov.b32 	%r306, 0;
	st.local.u32 	[%rd68], %r306;
	add.s64 	%rd69, %rd4, %rd67;
	mov.b32 	%r472, -1000000;
	st.local.u32 	[%rd69], %r472;
	add.s32 	%r60, %r42, %r466;
	setp.ge.u32 	%p43, %r60, %r29;
	@%p43 bra 	$L__BB0_34;
	cvt.u64.u32 	%rd70, %r60;
	add.s64 	%rd71, %rd1, %rd70;
	mov.b16 	%rs16, 3;
	st.global.u8 	[%rd71], %rs16;
$L__BB0_34:
	add.s32 	%r66, %r48, 1;
	setp.lt.s32 	%p44, %r66, 0;
	setp.ge.s32 	%p45, %r66, %r246;
	or.pred  	%p46, %p44, %p45;
	@%p46 bra 	$L__BB0_38;
	ld.param.u32 	%r452, [align_pairs_param_6];
	ld.param.u32 	%r449, [align_pairs_param_5];
	ld.param.u64 	%rd130, [align_pairs_param_0];
	setp.eq.s32 	%p47, %r240, 0;
	add.s32 	%r308, %r66, %r4;
	cvt.u64.u32 	%rd72, %r308;
	cvta.to.global.u64 	%rd73, %rd130;
	add.s64 	%rd74, %rd73, %rd72;
	ld.global.u8 	%rs17, [%rd74];
	setp.eq.s16 	%p48, %rs1, %rs17;
	xor.b16  	%rs19, %rs17, %rs1;
	and.b16  	%rs20, %rs19, 255;
	setp.eq.s16 	%p49, %rs20, 32;
	selp.b32 	%r309, %r449, %r452, %p49;
	selp.b32 	%r310, %r449, %r309, %p48;
	add.s32 	%r67, %r467, %r237;
	add.s32 	%r68, %r472, %r238;
	max.s32 	%r311, %r67, %r68;
	mul.wide.u32 	%rd75, %r466, 4;
	add.s64 	%rd76, %rd4, %rd75;
	st.local.u32 	[%rd76+4], %r311;
	add.s64 	%rd77, %rd2, %rd75;
	ld.local.u32 	%r312, [%rd77+4];
	add.s32 	%r69, %r312, %r237;
	add.s64 	%rd78, %rd5, %rd75;
	ld.local.u32 	%r313, [%rd78+4];
	add.s32 	%r70, %r313, %r238;
	max.s32 	%r314, %r69, %r70;
	st.local.u32 	[%rd78+4], %r314;
	ld.local.u32 	%r315, [%rd77];
	add.s32 	%r316, %r315, %r310;
	setp.gt.s32 	%p50, %r311, %r316;
	max.s32 	%r317, %r311, %r316;
	selp.b16 	%rs21, 2, 0, %p50;
	setp.gt.s32 	%p51, %r314, %r317;
	max.s32 	%r318, %r314, %r317;
	selp.b16 	%rs4, 1, %rs21, %p51;
	setp.lt.s32 	%p52, %r318, 0;
	and.pred  	%p2, %p47, %p52;
	selp.b32 	%r467, 0, %r318, %p2;
	add.s64 	%rd79, %rd3, %rd75;
	st.local.u32 	[%rd79+4], %r467;
	add.s32 	%r319, %r466, %r42;
	add.s32 	%r72, %r319, 1;
	setp.ge.u32 	%p53, %r72, %r29;
	@%p53 bra 	$L__BB0_37;
	setp.lt.s32 	%p54, %r67, %r68;
	setp.lt.s32 	%p55, %r69, %r70;
	selp.b16 	%rs22, 3, %rs4, %p2;
	selp.b16 	%rs23, 0, 4, %p54;
	selp.b16 	%rs24, 0, 8, %p55;
	or.b16  	%rs25, %rs24, %rs23;
	or.b16  	%rs26, %rs25, %rs22;
	cvt.u64.u32 	%rd80, %r72;
	add.s64 	%rd81, %rd1, %rd80;
	st.global.u8 	[%rd81], %rs26;
$L__BB0_37:
	setp.gt.s32 	%p57, %r467, %r505;
	and.pred  	%p58, %p47, %p57;
	add.s32 	%r320, %r48, 2;
	selp.b32 	%r505, %r467, %r505, %p58;
	selp.b32 	%r506, %r462, %r506, %p58;
	selp.b32 	%r507, %r320, %r507, %p58;
	bra.uni 	$L__BB0_40;
$L__BB0_38:
	mul.wide.u32 	%rd82, %r466, 4;
	add.s64 	%rd83, %rd3, %rd82;
	mov.b32 	%r321, 0;
	st.local.u32 	[%rd83+4], %r321;
	add.s64 	%rd84, %rd4, %rd82;
	mov.b32 	%r322, -1000000;
	st.local.u32 	[%rd84+4], %r322;
	add.s32 	%r323, %r466, %r42;
	add.s32 	%r76, %r323, 1;
	setp.ge.u32 	%p59, %r76, %r29;
	@%p59 bra 	$L__BB0_40;
	cvt.u64.u32 	%rd85, %r76;
	add.s64 	%rd86, %rd1, %rd85;
	mov.b16 	%rs27, 3;
	st.global.u8 	[%rd86], %rs27;
$L__BB0_40:
	add.s32 	%r466, %r466, 2;
	and.b32  	%r488, %r239, 2147483646;
	setp.eq.s32 	%p60, %r466, %r488;
	@%p60 bra 	$L__BB0_41;
	bra.uni 	$L__BB0_26;
$L__BB0_41:
	and.b32  	%r324, %r239, 1;
	setp.eq.b32 	%p61, %r324, 1;
	not.pred 	%p62, %p61;
	@%p62 bra 	$L__BB0_104;
	add.s32 	%r101, %r40, %r488;
	setp.lt.s32 	%p63, %r101, 0;
	setp.ge.s32 	%p64, %r101, %r246;
	or.pred  	%p65, %p63, %p64;
	@%p65 bra 	$L__BB0_102;
	ld.param.u32 	%r453, [align_pairs_param_6];
	ld.param.u32 	%r450, [align_pairs_param_5];
	ld.param.u64 	%rd131, [align_pairs_param_0];
	add.s32 	%r326, %r101, %r4;
	cvt.u64.u32 	%rd87, %r326;
	cvta.to.global.u64 	%rd88, %rd131;
	add.s64 	%rd89, %rd88, %rd87;
	ld.global.u8 	%rs28, [%rd89];
	setp.eq.s16 	%p66, %rs1, %rs28;
	xor.b16  	%rs30, %rs28, %rs1;
	and.b16  	%rs31, %rs30, 255;
	setp.eq.s16 	%p67, %rs31, 32;
	selp.b32 	%r327, %r450, %r453, %p67;
	selp.b32 	%r102, %r450, %r327, %p66;
	add.s32 	%r103, %r467, %r237;
	setp.eq.s32 	%p68, %r488, 0;
	mov.b32 	%r493, -1000000;
	@%p68 bra 	$L__BB0_45;
	mul.wide.u32 	%rd90, %r488, 4;
	add.s64 	%rd91, %rd4, %rd90;
	ld.local.u32 	%r328, [%rd91+-4];
	add.s32 	%r493, %r328, %r238;
$L__BB0_45:
	setp.gt.u32 	%p70, %r462, 1;
	setp.eq.s32 	%p71, %r240, 0;
	max.s32 	%r329, %r103, %r493;
	mul.wide.u32 	%rd92, %r488, 4;
	add.s64 	%rd93, %rd4, %rd92;
	st.local.u32 	[%rd93], %r329;
	add.s64 	%rd94, %rd2, %rd92;
	ld.local.u32 	%r330, [%rd94];
	add.s32 	%r106, %r330, %r237;
	add.s64 	%rd95, %rd5, %rd92;
	ld.local.u32 	%r331, [%rd95];
	add.s32 	%r107, %r331, %r238;
	max.s32 	%r332, %r106, %r107;
	st.local.u32 	[%rd95], %r332;
	max.u32 	%r333, %r488, 1;
	add.s32 	%r334, %r333, -1;
	mul.wide.u32 	%rd96, %r334, 4;
	add.s64 	%rd97, %rd2, %rd96;
	ld.local.u32 	%r335, [%rd97];
	selp.b32 	%r336, %r41, %r335, %p68;
	selp.b32 	%r337, %r336, %r335, %p70;
	add.s32 	%r338, %r337, %r102;
	setp.gt.s32 	%p72, %r329, %r338;
	max.s32 	%r339, %r329, %r338;
	selp.b16 	%rs32, 2, 0, %p72;
	setp.gt.s32 	%p73, %r332, %r339;
	max.s32 	%r340, %r332, %r339;
	selp.b16 	%rs5, 1, %rs32, %p73;
	setp.lt.s32 	%p74, %r340, 0;
	and.pred  	%p3, %p71, %p74;
	selp.b32 	%r108, 0, %r340, %p3;
	add.s64 	%rd98, %rd3, %rd92;
	st.local.u32 	[%rd98], %r108;
	add.s32 	%r109, %r42, %r488;
	setp.ge.u32 	%p75, %r109, %r29;
	@%p75 bra 	$L__BB0_47;
	setp.lt.s32 	%p76, %r103, %r493;
	setp.lt.s32 	%p77, %r106, %r107;
	selp.b16 	%rs33, 3, %rs5, %p3;
	selp.b16 	%rs34, 0, 4, %p76;
	selp.b16 	%rs35, 0, 8, %p77;
	or.b16  	%rs36, %rs35, %rs34;
	or.b16  	%rs37, %rs36, %rs33;
	cvt.u64.u32 	%rd99, %r109;
	add.s64 	%rd100, %rd1, %rd99;
	st.global.u8 	[%rd100], %rs37;
$L__BB0_47:
	setp.eq.s32 	%p78, %r240, 0;
	setp.gt.s32 	%p79, %r108, %r505;
	and.pred  	%p80, %p78, %p79;
	add.s32 	%r342, %r101, 1;
	selp.b32 	%r505, %r108, %r505, %p80;
	selp.b32 	%r506, %r462, %r506, %p80;
	selp.b32 	%r507, %r342, %r507, %p80;
	bra.uni 	$L__BB0_104;
$L__BB0_48:
	setp.eq.s32 	%p84, %r31, 0;
	@%p84 bra 	$L__BB0_58;
	add.s32 	%r364, %r31, -1;
	setp.lt.u32 	%p85, %r364, 7;
	@%p85 bra 	$L__BB0_51;
	mul.wide.u32 	%rd109, %r483, 4;
	add.s64 	%rd110, %rd3, %rd109;
	ld.local.u32 	%r365, [%rd110];
	add.s64 	%rd111, %rd2, %rd109;
	st.local.u32 	[%rd111], %r365;
	ld.local.u32 	%r366, [%rd110+4];
	st.local.u32 	[%rd111+4], %r366;
	ld.local.u32 	%r367, [%rd110+8];
	st.local.u32 	[%rd111+8], %r367;
	ld.local.u32 	%r368, [%rd110+12];
	st.local.u32 	[%rd111+12], %r368;
	ld.local.u32 	%r369, [%rd110+16];
	st.local.u32 	[%rd111+16], %r369;
	ld.local.u32 	%r370, [%rd110+20];
	st.local.u32 	[%rd111+20], %r370;
	ld.local.u32 	%r371, [%rd110+24];
	st.local.u32 	[%rd111+24], %r371;
	ld.local.u32 	%r372, [%rd110+28];
	st.local.u32 	[%rd111+28], %r372;
	add.s32 	%r483, %r483, 8;
$L__BB0_51:
	setp.eq.s32 	%p86, %r32, 0;
	@%p86 bra 	$L__BB0_58;
	add.s32 	%r373, %r32, -1;
	setp.lt.u32 	%p87, %r373, 3;
	@%p87 bra 	$L__BB0_54;
	mul.wide.u32 	%rd112, %r483, 4;
	add.s64 	%rd113, %rd3, %rd112;
	ld.local.u32 	%r374, [%rd113];
	add.s64 	%rd114, %rd2, %rd112;
	st.local.u32 	[%rd114], %r374;
	ld.local.u32 	%r375, [%rd113+4];
	st.local.u32 	[%rd114+4], %r375;
	ld.local.u32 	%r376, [%rd113+8];
	st.local.u32 	[%rd114+8], %r376;
	ld.local.u32 	%r377, [%rd113+12];
	st.local.u32 	[%rd114+12], %r377;
	add.s32 	%r483, %r483, 4;
$L__BB0_54:
	and.b32  	%r92, %r239, 3;
	setp.eq.s32 	%p88, %r92, 0;
	@%p88 bra 	$L__BB0_58;
	setp.eq.s32 	%p89, %r92, 1;
	mul.wide.u32 	%rd115, %r483, 4;
	add.s64 	%rd6, %rd3, %rd115;
	ld.local.u32 	%r378, [%rd6];
	add.s64 	%rd7, %rd2, %rd115;
	st.local.u32 	[%rd7], %r378;
	@%p89 bra 	$L__BB0_58;
	setp.eq.s32 	%p90, %r92, 2;
	ld.local.u32 	%r379, [%rd6+4];
	st.local.u32 	[%rd7+4], %r379;
	@%p90 bra 	$L__BB0_58;
	ld.local.u32 	%r380, [%rd6+8];
	st.local.u32 	[%rd7+8], %r380;
$L__BB0_58:
	add.s32 	%r462, %r462, 1;
	setp.eq.s32 	%p91, %r462, %r30;
	@%p91 bra 	$L__BB0_59;
	bra.uni 	$L__BB0_24;
$L__BB0_59:
	setp.eq.s32 	%p92, %r240, 1;
	@%p92 bra 	$L__BB0_107;
	setp.ne.s32 	%p93, %r240, 2;
	@%p93 bra 	$L__BB0_109;
	setp.lt.s32 	%p94, %r239, 1;
	mov.b32 	%r505, -1000000;
	@%p94 bra 	$L__BB0_109;
	mul.lo.s32 	%r120, %r246, %r3;
	max.s32 	%r121, %r3, 1;
	shr.u32 	%r122, %r239, 1;
	and.b32  	%r123, %r239, 7;
	setp.lt.u32 	%p95, %r239, 8;
	mov.b32 	%r505, -1000000;
	mov.b32 	%r532, 0;
	@%p95 bra 	$L__BB0_81;
	and.b32  	%r532, %r239, 2147483640;
	neg.s32 	%r501, %r532;
	sub.s32 	%r500, 8, %r122;
	add.s64 	%rd134, %rd2, 16;
	mov.b32 	%r505, -1000000;
$L__BB0_64:
	.pragma "nounroll";
	ld.local.u32 	%r134, [%rd134+-16];
	setp.le.s32 	%p96, %r134, %r505;
	@%p96 bra 	$L__BB0_66;
	div.s32 	%r386, %r120, %r121;
	add.s32 	%r387, %r500, %r386;
	add.s32 	%r388, %r387, -7;
	min.u32 	%r507, %r388, %r246;
	mov.u32 	%r505, %r134;
	mov.u32 	%r506, %r3;
$L__BB0_66:
	ld.local.u32 	%r139, [%rd134+-12];
	setp.le.s32 	%p97, %r139, %r505;
	@%p97 bra 	$L__BB0_68;
	div.s32 	%r389, %r120, %r121;
	add.s32 	%r390, %r500, %r389;
	add.s32 	%r391, %r390, -6;
	min.u32 	%r507, %r391, %r246;
	mov.u32 	%r505, %r139;
	mov.u32 	%r506, %r3;
$L__BB0_68:
	ld.local.u32 	%r144, [%rd134+-8];
	setp.le.s32 	%p98, %r144, %r505;
	@%p98 bra 	$L__BB0_70;
	div.s32 	%r392, %r120, %r121;
	add.s32 	%r393, %r500, %r392;
	add.s32 	%r394, %r393, -5;
	min.u32 	%r507, %r394, %r246;
	mov.u32 	%r505, %r144;
	mov.u32 	%r506, %r3;
$L__BB0_70:
	ld.local.u32 	%r149, [%rd134+-4];
	setp.le.s32 	%p99, %r149, %r505;
	@%p99 bra 	$L__BB0_72;
	div.s32 	%r395, %r120, %r121;
	add.s32 	%r396, %r500, %r395;
	add.s32 	%r397, %r396, -4;
	min.u32 	%r507, %r397, %r246;
	mov.u32 	%r505, %r149;
	mov.u32 	%r506, %r3;
$L__BB0_72:
	ld.local.u32 	%r154, [%rd134];
	setp.le.s32 	%p100, %r154, %r505;
	@%p100 bra 	$L__BB0_74;
	div.s32 	%r398, %r120, %r121;
	add.s32 	%r399, %r500, %r398;
	add.s32 	%r400, %r399, -3;
	min.u32 	%r507, %r400, %r246;
	mov.u32 	%r505, %r154;
	mov.u32 	%r506, %r3;
$L__BB0_74:
	ld.local.u32 	%r159, [%rd134+4];
	setp.le.s32 	%p101, %r159, %r505;
	@%p101 bra 	$L__BB0_76;
	div.s32 	%r401, %r120, %r121;
	add.s32 	%r402, %r500, %r401;
	add.s32 	%r403, %r402, -2;
	min.u32 	%r507, %r403, %r246;
	mov.u32 	%r505, %r159;
	mov.u32 	%r506, %r3;
$L__BB0_76:
	ld.local.u32 	%r164, [%rd134+8];
	setp.le.s32 	%p102, %r164, %r505;
	@%p102 bra 	$L__BB0_78;
	div.s32 	%r404, %r120, %r121;
	add.s32 	%r405, %r500, %r404;
	add.s32 	%r406, %r405, -1;
	min.u32 	%r507, %r406, %r246;
	mov.u32 	%r505, %r164;
	mov.u32 	%r506, %r3;
$L__BB0_78:
	ld.local.u32 	%r169, [%rd134+12];
	setp.le.s32 	%p103, %r169, %r505;
	@%p103 bra 	$L__BB0_80;
	div.s32 	%r407, %r120, %r121;
	add.s32 	%r408, %r500, %r407;
	min.u32 	%r507, %r408, %r246;
	mov.u32 	%r505, %r169;
	mov.u32 	%r506, %r3;
$L__BB0_80:
	add.s32 	%r501, %r501, 8;
	add.s32 	%r500, %r500, 8;
	add.s64 	%rd134, %rd134, 32;
	setp.ne.s32 	%p104, %r501, 0;
	@%p104 bra 	$L__BB0_64;
$L__BB0_81:
	setp.eq.s32 	%p105, %r123, 0;
	@%p105 bra 	$L__BB0_109;
	and.b32  	%r183, %r239, 3;
	setp.lt.u32 	%p106, %r123, 4;
	@%p106 bra 	$L__BB0_92;
	mul.wide.u32 	%rd116, %r532, 4;
	add.s64 	%rd11, %rd2, %rd116;
	ld.local.u32 	%r184, [%rd11];
	setp.le.s32 	%p107, %r184, %r505;
	@%p107 bra 	$L__BB0_85;
	div.s32 	%r410, %r120, %r121;
	sub.s32 	%r411, %r532, %r122;
	add.s32 	%r412, %r411, %r410;
	add.s32 	%r413, %r412, 1;
	min.u32 	%r507, %r413, %r246;
	mov.u32 	%r505, %r184;
	mov.u32 	%r506, %r3;
$L__BB0_85:
	ld.local.u32 	%r189, [%rd11+4];
	setp.le.s32 	%p108, %r189, %r505;
	@%p108 bra 	$L__BB0_87;
	div.s32 	%r414, %r120, %r121;
	sub.s32 	%r415, %r532, %r122;
	add.s32 	%r416, %r415, %r414;
	add.s32 	%r417, %r416, 2;
	min.u32 	%r507, %r417, %r246;
	mov.u32 	%r505, %r189;
	mov.u32 	%r506, %r3;
$L__BB0_87:
	ld.local.u32 	%r194, [%rd11+8];
	setp.le.s32 	%p109, %r194, %r505;
	@%p109 bra 	$L__BB0_89;
	div.s32 	%r418, %r120, %r121;
	sub.s32 	%r419, %r532, %r122;
	add.s32 	%r420, %r419, %r418;
	add.s32 	%r421, %r420, 3;
	min.u32 	%r507, %r421, %r246;
	mov.u32 	%r505, %r194;
	mov.u32 	%r506, %r3;
$L__BB0_89:
	ld.local.u32 	%r199, [%rd11+12];
	setp.le.s32 	%p110, %r199, %r505;
	@%p110 bra 	$L__BB0_91;
	div.s32 	%r422, %r120, %r121;
	sub.s32 	%r423, %r532, %r122;
	add.s32 	%r424, %r423, %r422;
	add.s32 	%r425, %r424, 4;
	min.u32 	%r507, %r425, %r246;
	mov.u32 	%r505, %r199;
	mov.u32 	%r506, %r3;
$L__BB0_91:
	add.s32 	%r532, %r532, 4;
$L__BB0_92:
	setp.eq.s32 	%p111, %r183, 0;
	@%p111 bra 	$L__BB0_109;
	setp.eq.s32 	%p112, %r183, 1;
	@%p112 bra 	$L__BB0_99;
	mul.wide.u32 	%rd117, %r532, 4;
	add.s64 	%rd12, %rd2, %rd117;
	ld.local.u32 	%r212, [%rd12];
	setp.le.s32 	%p113, %r212, %r505;
	@%p113 bra 	$L__BB0_96;
	div.s32 	%r427, %r120, %r121;
	sub.s32 	%r428, %r532, %r122;
	add.s32 	%r429, %r428, %r427;
	add.s32 	%r430, %r429, 1;
	min.u32 	%r507, %r430, %r246;
	mov.u32 	%r505, %r212;
	mov.u32 	%r506, %r3;
$L__BB0_96:
	ld.local.u32 	%r217, [%rd12+4];
	setp.le.s32 	%p114, %r217, %r505;
	@%p114 bra 	$L__BB0_98;
	div.s32 	%r431, %r120, %r121;
	sub.s32 	%r432, %r532, %r122;
	add.s32 	%r433, %r432, %r431;
	add.s32 	%r434, %r433, 2;
	min.u32 	%r507, %r434, %r246;
	mov.u32 	%r505, %r217;
	mov.u32 	%r506, %r3;
$L__BB0_98:
	add.s32 	%r532, %r532, 2;
$L__BB0_99:
	and.b32  	%r435, %r239, 1;
	setp.eq.b32 	%p115, %r435, 1;
	not.pred 	%p116, %p115;
	@%p116 bra 	$L__BB0_109;
	mul.wide.u32 	%rd118, %r532, 4;
	add.s64 	%rd119, %rd2, %rd118;
	ld.local.u32 	%r230, [%rd119];
	setp.le.s32 	%p117, %r230, %r505;
	@%p117 bra 	$L__BB0_109;
	div.s32 	%r436, %r120, %r121;
	sub.s32 	%r437, %r532, %r122;
	add.s32 	%r438, %r437, %r436;
	add.s32 	%r439, %r438, 1;
	min.u32 	%r507, %r439, %r246;
	mov.u32 	%r505, %r230;
	mov.u32 	%r506, %r3;
	bra.uni 	$L__BB0_109;
$L__BB0_102:
	mul.wide.u32 	%rd101, %r488, 4;
	add.s64 	%rd102, %rd3, %rd101;
	mov.b32 	%r343, 0;
	st.local.u32 	[%rd102], %r343;
	add.s64 	%rd103, %rd4, %rd101;
	mov.b32 	%r344, -1000000;
	st.local.u32 	[%rd103], %r344;
	add.s32 	%r113, %r42, %r488;
	setp.ge.u32 	%p81, %r113, %r29;
	@%p81 bra 	$L__BB0_104;
	cvt.u64.u32 	%rd104, %r113;
	add.s64 	%rd105, %rd1, %rd104;
	mov.b16 	%rs38, 3;
	st.global.u8 	[%rd105], %rs38;
$L__BB0_104:
	add.s32 	%r346, %r239, -1;
	setp.lt.u32 	%p82, %r346, 15;
	mov.b32 	%r483, 0;
	@%p82 bra 	$L__BB0_48;
	mov.b32 	%r481, 0;
$L__BB0_106:
	.pragma "nounroll";
	mul.wide.u32 	%rd106, %r481, 4;
	add.s64 	%rd107, %rd3, %rd106;
	ld.local.u32 	%r348, [%rd107];
	add.s64 	%rd108, %rd2, %rd106;
	st.local.u32 	[%rd108], %r348;
	ld.local.u32 	%r349, [%rd107+4];
	st.local.u32 	[%rd108+4], %r349;
	ld.local.u32 	%r350, [%rd107+8];
	st.local.u32 	[%rd108+8], %r350;
	ld.local.u32 	%r351, [%rd107+12];
	st.local.u32 	[%rd108+12], %r351;
	ld.local.u32 	%r352, [%rd107+16];
	st.local.u32 	[%rd108+16], %r352;
	ld.local.u32 	%r353, [%rd107+20];
	st.local.u32 	[%rd108+20], %r353;
	ld.local.u32 	%r354, [%rd107+24];
	st.local.u32 	[%rd108+24], %r354;
	ld.local.u32 	%r355, [%rd107+28];
	st.local.u32 	[%rd108+28], %r355;
	ld.local.u32 	%r356, [%rd107+32];
	st.local.u32 	[%rd108+32], %r356;
	ld.local.u32 	%r357, [%rd107+36];
	st.local.u32 	[%rd108+36], %r357;
	ld.local.u32 	%r358, [%rd107+40];
	st.local.u32 	[%rd108+40], %r358;
	ld.local.u32 	%r359, [%rd107+44];
	st.local.u32 	[%rd108+44], %r359;
	ld.local.u32 	%r360, [%rd107+48];
	st.local.u32 	[%rd108+48], %r360;
	ld.local.u32 	%r361, [%rd107+52];
	st.local.u32 	[%rd108+52], %r361;
	ld.local.u32 	%r362, [%rd107+56];
	st.local.u32 	[%rd108+56], %r362;
	ld.local.u32 	%r363, [%rd107+60];
	st.local.u32 	[%rd108+60], %r363;
	add.s32 	%r481, %r481, 16;
	and.b32  	%r483, %r239, 2147483632;
	setp.eq.s32 	%p83, %r481, %r483;
	@%p83 bra 	$L__BB0_48;
	bra.uni 	$L__BB0_106;
$L__BB0_107:
	mul.lo.s32 	%r440, %r246, %r3;
	max.s32 	%r441, %r3, 1;
	div.s32 	%r442, %r440, %r441;
	sub.s32 	%r443, %r246, %r442;
	shr.u32 	%r444, %r239, 31;
	add.s32 	%r445, %r239, %r444;
	shr.s32 	%r446, %r445, 1;
	add.s32 	%r127, %r443, %r446;
	setp.lt.s32 	%p118, %r127, 0;
	setp.ge.s32 	%p119, %r127, %r239;
	or.pred  	%p120, %p118, %p119;
	mov.u32 	%r506, %r3;
	mov.u32 	%r507, %r246;
	@%p120 bra 	$L__BB0_109;
	mul.wide.u32 	%rd120, %r127, 4;
	add.s64 	%rd121, %rd2, %rd120;
	ld.local.u32 	%r505, [%rd121];
	mov.u32 	%r506, %r3;
	mov.u32 	%r507, %r246;
$L__BB0_109:
	ld.param.u64 	%rd133, [align_pairs_param_3];
	ld.param.u64 	%rd132, [align_pairs_param_2];
	cvta.to.global.u64 	%rd122, %rd132;
	mul.wide.u32 	%rd123, %r1, 4;
	add.s64 	%rd124, %rd122, %rd123;
	st.global.u32 	[%rd124], %r505;
	shl.b32 	%r447, %r1, 1;
	cvta.to.global.u64 	%rd125, %rd133;
	mul.wide.u32 	%rd126, %r447, 4;
	add.s64 	%rd127, %rd125, %rd126;
	st.global.u32 	[%rd127], %r506;
	st.global.u32 	[%rd127+4], %r507;
$L__BB0_110:
	ret;

}


// ===== COMPILED SASS (sm_100) =====

	.target	sm_100

	.elftype	@"ET_EXEC"


//--------------------- .note.nv.tkinfo           --------------------------
	.section	.note.nv.tkinfo,"",@"SHT_NOTE"
	.sectionflags	@"SHF_NOTE_NV_TKINFO"
	.tkinfo
        /*0018*/ 	.word	0x00000002
        /*0030*/ 	.string	""
        /*0030*/ 	.string	"ptxas"
        /*0030*/ 	.string	"Cuda compilation tools, release 13.0, V13.0.88"
        /*0030*/ 	.string	"Build cuda_13.0.r13.0/compiler.36424714_0"
        /*0030*/ 	.string	"-arch sm_100 -m 64 "



//--------------------- .note.nv.cuinfo           --------------------------
	.section	.note.nv.cuinfo,"",@"SHT_NOTE"
	.sectionflags	@"SHF_NOTE_NV_CUINFO"
        /*0018*/ 	.short	0x0002
        /*001a*/ 	.short	0x0064
        /*001c*/ 	.short	0x0082
	.zero		2


//--------------------- .nv.info                  --------------------------
	.section	.nv.info,"",@"SHT_CUDA_INFO"
	.align	4


	//----- nvinfo : EIATTR_REGCOUNT
	.align		4
        /*0000*/ 	.byte	0x04, 0x2f
        /*0002*/ 	.short	(.L_1 - .L_0)
	.align		4
.L_0:
        /*0004*/ 	.word	index@(align_pairs)
        /*0008*/ 	.word	0x00000027


	//----- nvinfo : EIATTR_FRAME_SIZE
	.align		4
.L_1:
        /*000c*/ 	.byte	0x04, 0x11
        /*000e*/ 	.short	(.L_3 - .L_2)
	.align		4
.L_2:
        /*0010*/ 	.word	index@(align_pairs)
        /*0014*/ 	.word	0x00000810


	//----- nvinfo : EIATTR_MIN_STACK_SIZE
	.align		4
.L_3:
        /*0018*/ 	.byte	0x04, 0x12
        /*001a*/ 	.short	(.L_5 - .L_4)
	.align		4
.L_4:
        /*001c*/ 	.word	index@(align_pairs)
        /*0020*/ 	.word	0x00000810
.L_5:


//--------------------- .nv.compat                --------------------------
	.section	.nv.compat,"",@"SHT_CUDA_COMPAT_INFO"
	.align	4
        /*0000*/ 	.byte	0x02, 0x09, 0x00, 0x00, 0x02, 0x02, 0x01, 0x00, 0x02, 0x05, 0x05, 0x00, 0x03, 0x07, 0x01, 0x01
        /*0010*/ 	.byte	0x02, 0x03, 0x00, 0x00, 0x02, 0x06, 0x01, 0x00, 0x04, 0x0b, 0x08, 0x00, 0x09, 0x00, 0x00, 0x00
        /*0020*/ 	.byte	0x00, 0x00, 0x00, 0x00


//--------------------- .nv.info.align_pairs      --------------------------
	.section	.nv.info.align_pairs,"",@"SHT_CUDA_INFO"
	.sectionflags	@""
	.align	4


	//----- nvinfo : EIATTR_CUDA_API_VERSION
	.align		4
        /*0000*/ 	.byte	0x04, 0x37
        /*0002*/ 	.short	(.L_7 - .L_6)
.L_6:
        /*0004*/ 	.word	0x00000082


	//----- nvinfo : EIATTR_KPARAM_INFO
	.align		4
.L_7:
        /*0008*/ 	.byte	0x04, 0x17
        /*000a*/ 	.short	(.L_9 - .L_8)
.L_8:
        /*000c*/ 	.word	0x00000000
        /*0010*/ 	.short	0x000b
        /*0012*/ 	.short	0x0040
        /*0014*/ 	.byte	0x00, 0xf0, 0x11, 0x00


	//----- nvinfo : EIATTR_KPARAM_INFO
	.align		4
.L_9:
        /*0018*/ 	.byte	0x04, 0x17
        /*001a*/ 	.short	(.L_11 - .L_10)
.L_10:
        /*001c*/ 	.word	0x00000000
        /*0020*/ 	.short	0x000a
        /*0022*/ 	.short	0x003c
        /*0024*/ 	.byte	0x00, 0xf0, 0x11, 0x00


	//----- nvinfo : EIATTR_KPARAM_INFO
	.align		4
.L_11:
        /*0028*/ 	.byte	0x04, 0x17
        /*002a*/ 	.short	(.L_13 - .L_12)
.L_12:
        /*002c*/ 	.word	0x00000000
        /*0030*/ 	.short	0x0009
        /*0032*/ 	.short	0x0038
        /*0034*/ 	.byte	0x00, 0xf0, 0x11, 0x00


	//----- nvinfo : EIATTR_KPARAM_INFO
	.align		4
.L_13:
        /*0038*/ 	.byte	0x04, 0x17
        /*003a*/ 	.short	(.L_15 - .L_14)
.L_14:
        /*003c*/ 	.word	0x00000000
        /*0040*/ 	.short	0x0008
        /*0042*/ 	.short	0x0034
        /*0044*/ 	.byte	0x00, 0xf0, 0x11, 0x00


	//----- nvinfo : EIATTR_KPARAM_INFO
	.align		4
.L_15:
        /*0048*/ 	.byte	0x04, 0x17
        /*004a*/ 	.short	(.L_17 - .L_16)
.L_16:
        /*004c*/ 	.word	0x00000000
        /*0050*/ 	.short	0x0007
        /*0052*/ 	.short	0x0030
        /*0054*/ 	.byte	0x00, 0xf0, 0x11, 0x00


	//----- nvinfo : EIATTR_KPARAM_INFO
	.align		4
.L_17:
        /*0058*/ 	.byte	0x04, 0x17
        /*005a*/ 	.short	(.L_19 - .L_18)
.L_18:
        /*005c*/ 	.word	0x00000000
        /*0060*/ 	.short	0x0006
        /*0062*/ 	.short	0x002c
        /*0064*/ 	.byte	0x00, 0xf0, 0x11, 0x00


	//----- nvinfo : EIATTR_KPARAM_INFO
	.align		4
.L_19:
        /*0068*/ 	.byte	0x04, 0x17
        /*006a*/ 	.short	(.L_21 - .L_20)
.L_20:
        /*006c*/ 	.word	0x00000000
        /*0070*/ 	.short	0x0005
        /*0072*/ 	.short	0x0028
        /*0074*/ 	.byte	0x00, 0xf0, 0x11, 0x00


	//----- nvinfo : EIATTR_KPARAM_INFO
	.align		4
.L_21:
        /*0078*/ 	.byte	0x04, 0x17
        /*007a*/ 	.short	(.L_23 - .L_22)
.L_22:
        /*007c*/ 	.word	0x00000000
        /*0080*/ 	.short	0x0004
        /*0082*/ 	.short	0x0020
        /*0084*/ 	.byte	0x00, 0xf5, 0x21, 0x00


	//----- nvinfo : EIATTR_KPARAM_INFO
	.align		4
.L_23:
        /*0088*/ 	.byte	0x04, 0x17
        /*008a*/ 	.short	(.L_25 - .L_24)
.L_24:
        /*008c*/ 	.word	0x00000000
        /*0090*/ 	.short	0x0003
        /*0092*/ 	.short	0x0018
        /*0094*/ 	.byte	0x00, 0xf5, 0x21, 0x00


	//----- nvinfo : EIATTR_KPARAM_INFO
	.align		4
.L_25:
        /*0098*/ 	.byte	0x04, 0x17
        /*009a*/ 	.short	(.L_27 - .L_26)
.L_26:
        /*009c*/ 	.word	0x00000000
        /*00a0*/ 	.short	0x0002
        /*00a2*/ 	.short	0x0010
        /*00a4*/ 	.byte	0x00, 0xf5, 0x21, 0x00


	//----- nvinfo : EIATTR_KPARAM_INFO
	.align		4
.L_27:
        /*00a8*/ 	.byte	0x04, 0x17
        /*00aa*/ 	.short	(.L_29 - .L_28)
.L_28:
        /*00ac*/ 	.word	0x00000000
        /*00b0*/ 	.short	0x0001
        /*00b2*/ 	.short	0x0008
        /*00b4*/ 	.byte	0x00, 0xf5, 0x21, 0x00


	//----- nvinfo : EIATTR_KPARAM_INFO
	.align		4
.L_29:
        /*00b8*/ 	.byte	0x04, 0x17
        /*00ba*/ 	.short	(.L_31 - .L_30)
.L_30:
        /*00bc*/ 	.word	0x00000000
        /*00c0*/ 	.short	0x0000
        /*00c2*/ 	.short	0x0000
        /*00c4*/ 	.byte	0x00, 0xf5, 0x21, 0x00


	//----- nvinfo : EIATTR_SPARSE_MMA_MASK
	.align		4
.L_31:
        /*00c8*/ 	.byte	0x03, 0x50
        /*00ca*/ 	.short	0x0000


	//----- nvinfo : EIATTR_MAXREG_COUNT
	.align		4
        /*00cc*/ 	.byte	0x03, 0x1b
        /*00ce*/ 	.short	0x00ff


	//----- nvinfo : EIATTR_MERCURY_ISA_VERSION
	.align		4
        /*00d0*/ 	.byte	0x03, 0x5f
        /*00d2*/ 	.short	0x0101


	//----- nvinfo : EIATTR_VRC_CTA_INIT_COUNT
	.align		4
        /*00d4*/ 	.byte	0x02, 0x4a
	.zero		1
	.zero		1


	//----- nvinfo : EIATTR_EXIT_INSTR_OFFSETS
	.align		4
        /*00d8*/ 	.byte	0x04, 0x1c
        /*00da*/ 	.short	(.L_33 - .L_32)


	//   ....[0]....
.L_32:
        /*00dc*/ 	.word	0x00000080


	//   ....[1]....
        /*00e0*/ 	.word	0x00004dc0


	//----- nvinfo : EIATTR_CRS_STACK_SIZE
	.align		4
.L_33:
        /*00e4*/ 	.byte	0x04, 0x1e
        /*00e6*/ 	.short	(.L_35 - .L_34)
.L_34:
        /*00e8*/ 	.word	0x00000000


	//----- nvinfo : EIATTR_CBANK_PARAM_SIZE
	.align		4
.L_35:
        /*00ec*/ 	.byte	0x03, 0x19
        /*00ee*/ 	.short	0x0044


	//----- nvinfo : EIATTR_PARAM_CBANK
	.align		4
        /*00f0*/ 	.byte	0x04, 0x0a
        /*00f2*/ 	.short	(.L_37 - .L_36)
	.align		4
.L_36:
        /*00f4*/ 	.word	index@(.nv.constant0.align_pairs)
        /*00f8*/ 	.short	0x0380
        /*00fa*/ 	.short	0x0044


	//----- nvinfo : EIATTR_SW_WAR
	.align		4
.L_37:
        /*00fc*/ 	.byte	0x04, 0x36
        /*00fe*/ 	.short	(.L_39 - .L_38)
.L_38:
        /*0100*/ 	.word	0x00000008
.L_39:


//--------------------- .nv.callgraph             --------------------------
	.section	.nv.callgraph,"",@"SHT_CUDA_CALLGRAPH"
	.align	4
	.sectionentsize	8
	.align		4
        /*0000*/ 	.word	0x00000000
	.align		4
        /*0004*/ 	.word	0xffffffff
	.align		4
        /*0008*/ 	.word	0x00000000
	.align		4
        /*000c*/ 	.word	0xfffffffe
	.align		4
        /*0010*/ 	.word	0x00000000
	.align		4
        /*0014*/ 	.word	0xfffffffd
	.align		4
        /*0018*/ 	.word	0x00000000
	.align		4
        /*001c*/ 	.word	0xfffffffc


//--------------------- .text.align_pairs         --------------------------
	.section	.text.align_pairs,"ax",@progbits
	.align	128
        .global         align_pairs
        .type           align_pairs,@function
        .size           align_pairs,(.L_x_82 - align_pairs)
        .other          align_pairs,@"STO_CUDA_ENTRY STV_DEFAULT"
align_pairs:
.text.align_pairs:
[----:B------:R-:W0:Y:S01]  /*0000*/  LDC R1, c[0x0][0x37c] ;  /* 0x0000df00ff017b82 */ /* 0x000e220000000800 */
[----:B------:R-:W1:Y:S07]  /*0010*/  S2R R0, SR_TID.X ;  /* 0x0000000000007919 */ /* 0x000e6e0000002100 */
[----:B------:R-:W1:Y:S01]  /*0020*/  S2UR UR4, SR_CTAID.X ;  /* 0x00000000000479c3 */ /* 0x000e620000002500 */
[----:B------:R-:W2:Y:S01]  /*0030*/  LDCU UR5, c[0x0][0x3c0] ;  /* 0x00007800ff0577ac */ /* 0x000ea20008000800 */
[----:B0-----:R-:W-:-:S06]  /*0040*/  VIADD R1, R1, 0xfffff7f0 ;  /* 0xfffff7f001017836 */ /* 0x001fcc0000000000 */
[----:B------:R-:W1:Y:S02]  /*0050*/  LDC R11, c[0x0][0x360] ;  /* 0x0000d800ff0b7b82 */ /* 0x000e640000000800 */
[----:B-1----:R-:W-:-:S05]  /*0060*/  IMAD R11, R11, UR4, R0 ;  /* 0x000000040b0b7c24 */ /* 0x002fca000f8e0200 */
[----:B--2---:R-:W-:-:S13]  /*0070*/  ISETP.GE.U32.AND P0, PT, R11, UR5, PT ;  /* 0x000000050b007c0c */ /* 0x004fda000bf06070 */
[----:B------:R-:W-:Y:S05]  /*0080*/  @P0 EXIT ;  /* 0x000000000000094d */ /* 0x000fea0003800000 */
[----:B------:R-:W0:Y:S01]  /*0090*/  LDC.64 R12, c[0x0][0x388] ;  /* 0x0000e200ff0c7b82 */ /* 0x000e220000000a00 */
[----:B------:R-:W1:Y:S01]  /*00a0*/  LDCU.64 UR4, c[0x0][0x358] ;  /* 0x00006b00ff0477ac */ /* 0x000e620008000a00 */
[----:B------:R-:W-:Y:S01]  /*00b0*/  IMAD.SHL.U32 R3, R11, 0x4, RZ ;  /* 0x000000040b037824 */ /* 0x000fe200078e00ff */
[----:B------:R-:W2:Y:S03]  /*00c0*/  LDCU UR6, c[0x0][0x3b8] ;  /* 0x00007700ff0677ac */ /* 0x000ea60008000800 */
[----:B0-----:R-:W-:-:S05]  /*00d0*/  IMAD.WIDE.U32 R12, R3, 0x4, R12 ;  /* 0x00000004030c7825 */ /* 0x001fca00078e000c */
[----:B-1----:R-:W3:Y:S04]  /*00e0*/  LDG.E R9, desc[UR4][R12.64+0x4] ;  /* 0x000004040c097981 */ /* 0x002ee8000c1e1900 */
[----:B------:R0:W5:Y:S04]  /*00f0*/  LDG.E R14, desc[UR4][R12.64] ;  /* 0x000000040c0e7981 */ /* 0x000168000c1e1900 */
[----:B------:R0:W5:Y:S04]  /*0100*/  LDG.E R7, desc[UR4][R12.64+0x8] ;  /* 0x000008040c077981 */ /* 0x000168000c1e1900 */
[----:B------:R0:W5:Y:S01]  /*0110*/  LDG.E R6, desc[UR4][R12.64+0xc] ;  /* 0x00000c040c067981 */ /* 0x000162000c1e1900 */
[----:B--2---:R-:W-:-:S02]  /*0120*/  IMAD.U32 R4, RZ, RZ, UR6 ;  /* 0x00000006ff047e24 */ /* 0x004fc4000f8e00ff */
[----:B------:R-:W-:Y:S02]  /*0130*/  VIADD R8, R1, 0x408 ;  /* 0x0000040801087836 */ /* 0x000fe40000000000 */
[----:B------:R-:W-:Y:S01]  /*0140*/  IMAD R0, R11, R4, RZ ;  /* 0x000000040b007224 */ /* 0x000fe200078e02ff */
[----:B------:R-:W-:-:S03]  /*0150*/  ISETP.GE.AND P0, PT, R4, RZ, PT ;  /* 0x000000ff0400720c */ /* 0x000fc60003f06270 */
[----:B---3--:R-:W-:-:S10]  /*0160*/  IMAD R3, R9, R0, R0 ;  /* 0x0000000009037224 */ /* 0x008fd400078e0200 */
[----:B0-----:R-:W-:Y:S05]  /*0170*/  @!P0 BRA `(.L_x_0) ;  /* 0x0000000400688947 */ /* 0x001fea0003800000 */
[C---:B------:R-:W-:Y:S01]  /*0180*/  ISETP.GE.U32.AND P0, PT, R4.reuse, 0x7, PT ;  /* 0x000000070400780c */ /* 0x040fe20003f06070 */
[----:B------:R-:W-:Y:S02]  /*0190*/  VIADD R0, R4, 0x1 ;  /* 0x0000000104007836 */ /* 0x000fe40000000000 */
[----:B------:R-:W-:-:S03]  /*01a0*/  IMAD.MOV.U32 R2, RZ, RZ, RZ ;  /* 0x000000ffff027224 */ /* 0x000fc600078e00ff */
[----:B------:R-:W-:-:S04]  /*01b0*/  LOP3.LUT R12, R0, 0x7, RZ, 0xc0, !PT ;  /* 0x00000007000c7812 */ /* 0x000fc800078ec0ff */
[----:B------:R-:W-:-:S03]  /*01c0*/  ISETP.NE.AND P1, PT, R12, RZ, PT ;  /* 0x000000ff0c00720c */ /* 0x000fc60003f25270 */
[----:B------:R-:W-:Y:S10]  /*01d0*/  @!P0 BRA `(.L_x_1) ;  /* 0x00000000009c8947 */ /* 0x000ff40003800000 */
[----:B------:R-:W-:Y:S01]  /*01e0*/  LOP3.LUT R2, R0, 0xfffffff8, RZ, 0xc0, !PT ;  /* 0xfffffff800027812 */ /* 0x000fe200078ec0ff */
[----:B------:R-:W-:-:S07]  /*01f0*/  IMAD.MOV.U32 R5, RZ, RZ, RZ ;  /* 0x000000ffff057224 */ /* 0x000fce00078e00ff */
.L_x_2:
[C---:B0-----:R-:W-:Y:S02]  /*0200*/  IMAD R10, R5.reuse, 0x4, R1 ;  /* 0x00000004050a7824 */ /* 0x041fe400078e0201 */
[----:B------:R-:W-:Y:S02]  /*0210*/  IMAD.MOV.U32 R13, RZ, RZ, -0xf4240 ;  /* 0xfff0bdc0ff0d7424 */ /* 0x000fe400078e00ff */
[----:B------:R-:W-:Y:S01]  /*0220*/  VIADD R5, R5, 0x8 ;  /* 0x0000000805057836 */ /* 0x000fe20000000000 */
[----:B------:R0:W-:Y:S04]  /*0230*/  STL [R10], RZ ;  /* 0x000000ff0a007387 */ /* 0x0001e80000100800 */
[----:B------:R0:W-:Y:S01]  /*0240*/  STL [R10+0x408], R13 ;  /* 0x0004080d0a007387 */ /* 0x0001e20000100800 */
[----:B------:R-:W-:-:S03]  /*0250*/  ISETP.NE.AND P0, PT, R5, R2, PT ;  /* 0x000000020500720c */ /* 0x000fc60003f05270 */
[----:B------:R0:W-:Y:S04]  /*0260*/  STL [R10+0x60c], R13 ;  /* 0x00060c0d0a007387 */ /* 0x0001e80000100800 */
        /* <DEDUP_REMOVED lines=14> */
[----:B------:R0:W-:Y:S04]  /*0350*/  STL [R10+0x204], RZ ;  /* 0x000204ff0a007387 */ /* 0x0001e80000100800 */
        /* <DEDUP_REMOVED lines=13> */
[----:B------:R0:W-:Y:S01]  /*0430*/  STL [R10+0x220], RZ ;  /* 0x000220ff0a007387 */ /* 0x0001e20000100800 */
[----:B------:R-:W-:Y:S05]  /*0440*/  @P0 BRA `(.L_x_2) ;  /* 0xfffffffc006c0947 */ /* 0x000fea000383ffff */
.L_x_1:
[----:B------:R-:W-:Y:S05]  /*0450*/  @!P1 BRA `(.L_x_0) ;  /* 0x0000000000b09947 */ /* 0x000fea0003800000 */
[----:B------:R-:W-:Y:S02]  /*0460*/  ISETP.GE.U32.AND P0, PT, R12, 0x4, PT ;  /* 0x000000040c00780c */ /* 0x000fe40003f06070 */
[----:B------:R-:W-:-:S11]  /*0470*/  LOP3.LUT P1, R5, R0, 0x3, RZ, 0xc0, !PT ;  /* 0x0000000300057812 */ /* 0x000fd6000782c0ff */
[----:B------:R-:W-:Y:S05]  /*0480*/  @!P0 BRA `(.L_x_3) ;  /* 0x00000000004c8947 */ /* 0x000fea0003800000 */
[C---:B------:R-:W-:Y:S01]  /*0490*/  IMAD R0, R2.reuse, 0x4, R1 ;  /* 0x0000000402007824 */ /* 0x040fe200078e0201 */
[----:B0-----:R-:W-:Y:S01]  /*04a0*/  MOV R13, 0xfff0bdc0 ;  /* 0xfff0bdc0000d7802 */ /* 0x001fe20000000f00 */
[----:B------:R-:W-:-:S03]  /*04b0*/  VIADD R2, R2, 0x4 ;  /* 0x0000000402027836 */ /* 0x000fc60000000000 */
[----:B------:R1:W-:Y:S04]  /*04c0*/  STL [R0], RZ ;  /* 0x000000ff00007387 */ /* 0x0003e80000100800 */
        /* <DEDUP_REMOVED lines=14> */
[----:B------:R1:W-:Y:S02]  /*05b0*/  STL [R0+0x210], RZ ;  /* 0x000210ff00007387 */ /* 0x0003e40000100800 */
.L_x_3:
[----:B------:R-:W-:Y:S05]  /*05c0*/  @!P1 BRA `(.L_x_0) ;  /* 0x0000000000549947 */ /* 0x000fea0003800000 */
[----:B-1----:R-:W-:Y:S02]  /*05d0*/  LOP3.LUT R0, R4, 0x1, RZ, 0xc0, !PT ;  /* 0x0000000104007812 */ /* 0x002fe400078ec0ff */
[----:B------:R-:W-:Y:S02]  /*05e0*/  ISETP.NE.AND P0, PT, R5, 0x1, PT ;  /* 0x000000010500780c */ /* 0x000fe40003f05270 */
[----:B------:R-:W-:-:S13]  /*05f0*/  ISETP.NE.U32.AND P1, PT, R0, 0x1, PT ;  /* 0x000000010000780c */ /* 0x000fda0003f25070 */
[----:B0-----:R-:W-:Y:S01]  /*0600*/  @P1 IMAD.MOV.U32 R13, RZ, RZ, -0xf4240 ;  /* 0xfff0bdc0ff0d1424 */ /* 0x001fe200078e00ff */
[----:B------:R-:W-:Y:S06]  /*0610*/  @!P0 BRA `(.L_x_4) ;  /* 0x00000000002c8947 */ /* 0x000fec0003800000 */
[C---:B------:R-:W-:Y:S02]  /*0620*/  IMAD R0, R2.reuse, 0x4, R1 ;  /* 0x0000000402007824 */ /* 0x040fe400078e0201 */
[----:B------:R-:W-:Y:S02]  /*0630*/  IMAD.MOV.U32 R5, RZ, RZ, -0xf4240 ;  /* 0xfff0bdc0ff057424 */ /* 0x000fe400078e00ff */
[----:B------:R-:W-:Y:S01]  /*0640*/  VIADD R2, R2, 0x2 ;  /* 0x0000000202027836 */ /* 0x000fe20000000000 */
[----:B------:R0:W-:Y:S04]  /*0650*/  STL [R0], RZ ;  /* 0x000000ff00007387 */ /* 0x0001e80000100800 */
[----:B------:R0:W-:Y:S04]  /*0660*/  STL [R0+0x408], R5 ;  /* 0x0004080500007387 */ /* 0x0001e80000100800 */
[----:B------:R0:W-:Y:S04]  /*0670*/  STL [R0+0x60c], R5 ;  /* 0x00060c0500007387 */ /* 0x0001e80000100800 */
[----:B------:R0:W-:Y:S04]  /*0680*/  STL [R0+0x40c], R5 ;  /* 0x00040c0500007387 */ /* 0x0001e80000100800 */
[----:B------:R0:W-:Y:S04]  /*0690*/  STL [R0+0x610], R5 ;  /* 0x0006100500007387 */ /* 0x0001e80000100800 */
[----:B------:R0:W-:Y:S04]  /*06a0*/  STL [R0+0x204], RZ ;  /* 0x000204ff00007387 */ /* 0x0001e80000100800 */
[----:B------:R0:W-:Y:S04]  /*06b0*/  STL [R0+0x4], RZ ;  /* 0x000004ff00007387 */ /* 0x0001e80000100800 */
[----:B------:R0:W-:Y:S02]  /*06c0*/  STL [R0+0x208], RZ ;  /* 0x000208ff00007387 */ /* 0x0001e40000100800 */
.L_x_4:
[----:B------:R-:W-:-:S05]  /*06d0*/  @P1 IMAD R2, R2, 0x4, R1 ;  /* 0x0000000402021824 */ /* 0x000fca00078e0201 */
[----:B------:R2:W-:Y:S04]  /*06e0*/  @P1 STL [R2+0x408], R13 ;  /* 0x0004080d02001387 */ /* 0x0005e80000100800 */
[----:B------:R2:W-:Y:S04]  /*06f0*/  @P1 STL [R2+0x60c], R13 ;  /* 0x00060c0d02001387 */ /* 0x0005e80000100800 */
[----:B------:R2:W-:Y:S04]  /*0700*/  @P1 STL [R2], RZ ;  /* 0x000000ff02001387 */ /* 0x0005e80000100800 */
[----:B------:R2:W-:Y:S02]  /*0710*/  @P1 STL [R2+0x204], RZ ;  /* 0x000204ff02001387 */ /* 0x0005e40000100800 */
.L_x_0:
[----:B------:R-:W3:Y:S02]  /*0720*/  LDCU UR6, c[0x0][0x3bc] ;  /* 0x00007780ff0677ac */ /* 0x000ee40008000800 */
[----:B---3--:R-:W-:-:S09]  /*0730*/  UISETP.NE.AND UP0, UPT, UR6, 0x1, UPT ;  /* 0x000000010600788c */ /* 0x008fd2000bf05270 */
[----:B------:R-:W-:Y:S05]  /*0740*/  BRA.U UP0, `(.L_x_5) ;  /* 0x0000000900187547 */ /* 0x000fea000b800000 */
[----:B-----5:R-:W-:Y:S01]  /*0750*/  ISETP.GE.AND P0, PT, R6, RZ, PT ;  /* 0x000000ff0600720c */ /* 0x020fe20003f06270 */
[----:B------:R-:W-:Y:S03]  /*0760*/  BSSY.RECONVERGENT B2, `(.L_x_5) ;  /* 0x0000084000027945 */ /* 0x000fe60003800200 */
[----:B------:R-:W-:-:S13]  /*0770*/  ISETP.LT.OR P0, PT, R4, 0x2, !P0 ;  /* 0x000000020400780c */ /* 0x000fda0004701670 */
[----:B------:R-:W-:Y:S05]  /*0780*/  @P0 BRA `(.L_x_6) ;  /* 0x0000000800040947 */ /* 0x000fea0003800000 */
[----:B0-----:R-:W-:Y:S01]  /*0790*/  LEA.HI R5, R4, R4, RZ, 0x1 ;  /* 0x0000000404057211 */ /* 0x001fe200078f08ff */
[----:B------:R-:W-:Y:S03]  /*07a0*/  BSSY.RECONVERGENT B1, `(.L_x_7) ;  /* 0x0000073000017945 */ /* 0x000fe60003800200 */
[----:B------:R-:W-:-:S04]  /*07b0*/  SHF.R.S32.HI R5, RZ, 0x1, R5 ;  /* 0x00000001ff057819 */ /* 0x000fc80000011405 */
[----:B-1----:R-:W-:-:S04]  /*07c0*/  VIADDMNMX.U32 R0, R5, 0xffffffff, R6, PT ;  /* 0xffffffff05007846 */ /* 0x002fc80003800006 */
[C---:B------:R-:W-:Y:S01]  /*07d0*/  ISETP.GE.U32.AND P0, PT, R0.reuse, 0x3, PT ;  /* 0x000000030000780c */ /* 0x040fe20003f06070 */
[----:B------:R-:W-:Y:S02]  /*07e0*/  VIADD R10, R0, 0x1 ;  /* 0x00000001000a7836 */ /* 0x000fe40000000000 */
[----:B------:R-:W-:-:S03]  /*07f0*/  IMAD.MOV.U32 R0, RZ, RZ, RZ ;  /* 0x000000ffff007224 */ /* 0x000fc600078e00ff */
[----:B--2---:R-:W-:-:S07]  /*0800*/  LOP3.LUT R2, R10, 0x3, RZ, 0xc0, !PT ;  /* 0x000000030a027812 */ /* 0x004fce00078ec0ff */
[----:B------:R-:W-:Y:S05]  /*0810*/  @!P0 BRA `(.L_x_8) ;  /* 0x0000000400ac8947 */ /* 0x000fea0003800000 */
[----:B------:R-:W0:Y:S01]  /*0820*/  LDC.64 R12, c[0x0][0x3b0] ;  /* 0x0000ec00ff0c7b82 */ /* 0x000e220000000a00 */
[----:B------:R-:W-:Y:S01]  /*0830*/  LOP3.LUT R0, R10, 0xfffffffc, RZ, 0xc0, !PT ;  /* 0xfffffffc0a007812 */ /* 0x000fe200078ec0ff */
[----:B------:R-:W-:Y:S01]  /*0840*/  BSSY.RELIABLE B0, `(.L_x_9) ;  /* 0x000005b000007945 */ /* 0x000fe20003800100 */
[----:B------:R-:W-:Y:S02]  /*0850*/  IMAD.MOV.U32 R15, RZ, RZ, RZ ;  /* 0x000000ffff0f7224 */ /* 0x000fe400078e00ff */
[----:B------:R-:W-:-:S13]  /*0860*/  ISETP.GT.AND P0, PT, R0, RZ, PT ;  /* 0x000000ff0000720c */ /* 0x000fda0003f04270 */
[----:B------:R-:W-:Y:S05]  /*0870*/  @!P0 BRA `(.L_x_10) ;  /* 0x00000004005c8947 */ /* 0x000fea0003800000 */
[----:B------:R-:W-:Y:S01]  /*0880*/  IMAD.IADD R10, R0, 0x1, -R15 ;  /* 0x00000001000a7824 */ /* 0x000fe200078e0a0f */
[----:B------:R-:W-:Y:S01]  /*0890*/  BSSY.RECONVERGENT B3, `(.L_x_11) ;  /* 0x0000035000037945 */ /* 0x000fe20003800200 */
[----:B------:R-:W-:-:S03]  /*08a0*/  PLOP3.LUT P0, PT, PT, PT, PT, 0x80, 0x8 ;  /* 0x000000000008781c */ /* 0x000fc60003f0f070 */
[----:B------:R-:W-:-:S13]  /*08b0*/  ISETP.GT.AND P1, PT, R10, 0xc, PT ;  /* 0x0000000c0a00780c */ /* 0x000fda0003f24270 */
[----:B------:R-:W-:Y:S05]  /*08c0*/  @!P1 BRA `(.L_x_12) ;  /* 0x0000000000c49947 */ /* 0x000fea0003800000 */
[----:B------:R-:W1:Y:S01]  /*08d0*/  LDC.64 R16, c[0x0][0x3b0] ;  /* 0x0000ec00ff107b82 */ /* 0x000e620000000a00 */
[----:B------:R-:W-:Y:S01]  /*08e0*/  PLOP3.LUT P0, PT, PT, PT, PT, 0x8, 0x80 ;  /* 0x000000000080781c */ /* 0x000fe20003f0e170 */
[----:B------:R-:W-:-:S12]  /*08f0*/  VIADD R10, R0, 0xfffffff4 ;  /* 0xfffffff4000a7836 */ /* 0x000fd80000000000 */
.L_x_13:
[----:B-1-3--:R-:W-:Y:S01]  /*0900*/  IMAD R18, R15, R17, R16 ;  /* 0x000000110f127224 */ /* 0x00afe200078e0210 */
[----:B------:R-:W-:Y:S01]  /*0910*/  IADD3 R20, PT, PT, R5, R15, RZ ;  /* 0x0000000f05147210 */ /* 0x000fe20007ffe0ff */
[C---:B------:R-:W-:Y:S02]  /*0920*/  VIADD R26, R15.reuse, 0x4 ;  /* 0x000000040f1a7836 */ /* 0x040fe40000000000 */
[----:B------:R-:W-:Y:S02]  /*0930*/  IMAD.IADD R22, R18, 0x1, R17 ;  /* 0x0000000112167824 */ /* 0x000fe400078e0211 */
[----:B------:R-:W-:Y:S02]  /*0940*/  IMAD R19, R20, 0x4, R1 ;  /* 0x0000000414137824 */ /* 0x000fe400078e0201 */
[----:B------:R-:W-:Y:S02]  /*0950*/  IMAD.IADD R20, R22, 0x1, R17 ;  /* 0x0000000116147824 */ /* 0x000fe400078e0211 */
[C---:B------:R-:W-:Y:S01]  /*0960*/  VIADD R30, R15.reuse, 0x8 ;  /* 0x000000080f1e7836 */ /* 0x040fe20000000000 */
[----:B------:R1:W-:Y:S01]  /*0970*/  STL [R19], R18 ;  /* 0x0000001213007387 */ /* 0x0003e20000100800 */
[----:B------:R-:W-:-:S02]  /*0980*/  VIADD R34, R15, 0xc ;  /* 0x0000000c0f227836 */ /* 0x000fc40000000000 */
[C---:B------:R-:W-:Y:S01]  /*0990*/  IMAD.IADD R28, R5.reuse, 0x1, R26 ;  /* 0x00000001051c7824 */ /* 0x040fe200078e021a */
[----:B------:R-:W-:Y:S01]  /*09a0*/  STL [R19+0x4], R22 ;  /* 0x0000041613007387 */ /* 0x000fe20000100800 */
[----:B------:R-:W-:Y:S02]  /*09b0*/  IMAD.IADD R24, R20, 0x1, R17 ;  /* 0x0000000114187824 */ /* 0x000fe400078e0211 */
[-CC-:B------:R-:W-:Y:S01]  /*09c0*/  IMAD R32, R30, R17.reuse, R16.reuse ;  /* 0x000000111e207224 */ /* 0x180fe200078e0210 */
[----:B------:R-:W-:Y:S01]  /*09d0*/  IADD3 R30, PT, PT, R5, R30, RZ ;  /* 0x0000001e051e7210 */ /* 0x000fe20007ffe0ff */
[-CC-:B------:R-:W-:Y:S01]  /*09e0*/  IMAD R26, R26, R17.reuse, R16.reuse ;  /* 0x000000111a1a7224 */ /* 0x180fe200078e0210 */
[----:B------:R2:W-:Y:S01]  /*09f0*/  STL [R19+0x8], R20 ;  /* 0x0000081413007387 */ /* 0x0005e20000100800 */
[----:B------:R-:W-:Y:S02]  /*0a00*/  IMAD R36, R34, R17, R16 ;  /* 0x0000001122247224 */ /* 0x000fe400078e0210 */
[----:B------:R-:W-:Y:S01]  /*0a10*/  IMAD R21, R28, 0x4, R1 ;  /* 0x000000041c157824 */ /* 0x000fe200078e0201 */
[----:B------:R3:W-:Y:S01]  /*0a20*/  STL [R19+0xc], R24 ;  /* 0x00000c1813007387 */ /* 0x0007e20000100800 */
[----:B------:R-:W-:-:S02]  /*0a30*/  IMAD.IADD R28, R26, 0x1, R17 ;  /* 0x000000011a1c7824 */ /* 0x000fc400078e0211 */
[----:B------:R-:W-:Y:S01]  /*0a40*/  IMAD.IADD R34, R5, 0x1, R34 ;  /* 0x0000000105227824 */ /* 0x000fe200078e0222 */
[----:B------:R-:W-:Y:S01]  /*0a50*/  STL [R21], R26 ;  /* 0x0000001a15007387 */ /* 0x000fe20000100800 */
[--C-:B-1----:R-:W-:Y:S02]  /*0a60*/  IMAD.IADD R18, R28, 0x1, R17.reuse ;  /* 0x000000011c127824 */ /* 0x102fe400078e0211 */
[--C-:B--2---:R-:W-:Y:S01]  /*0a70*/  IMAD.IADD R20, R32, 0x1, R17.reuse ;  /* 0x0000000120147824 */ /* 0x104fe200078e0211 */
[----:B------:R1:W-:Y:S01]  /*0a80*/  STL [R21+0x4], R28 ;  /* 0x0000041c15007387 */ /* 0x0003e20000100800 */
[----:B------:R-:W-:Y:S02]  /*0a90*/  IMAD.IADD R22, R18, 0x1, R17 ;  /* 0x0000000112167824 */ /* 0x000fe400078e0211 */
[----:B---3--:R-:W-:Y:S01]  /*0aa0*/  IMAD R19, R30, 0x4, R1 ;  /* 0x000000041e137824 */ /* 0x008fe200078e0201 */
[----:B------:R2:W-:Y:S01]  /*0ab0*/  STL [R21+0x8], R18 ;  /* 0x0000081215007387 */ /* 0x0005e20000100800 */
[----:B------:R-:W-:-:S02]  /*0ac0*/  IMAD.IADD R30, R36, 0x1, R17 ;  /* 0x00000001241e7824 */ /* 0x000fc400078e0211 */
[----:B------:R-:W-:Y:S01]  /*0ad0*/  IMAD.IADD R24, R20, 0x1, R17 ;  /* 0x0000000114187824 */ /* 0x000fe200078e0211 */
[----:B------:R3:W-:Y:S01]  /*0ae0*/  STL [R21+0xc], R22 ;  /* 0x00000c1615007387 */ /* 0x0007e20000100800 */
[----:B------:R-:W-:Y:S02]  /*0af0*/  IMAD R23, R34, 0x4, R1 ;  /* 0x0000000422177824 */ /* 0x000fe400078e0201 */
[--C-:B-1----:R-:W-:Y:S01]  /*0b00*/  IMAD.IADD R28, R30, 0x1, R17.reuse ;  /* 0x000000011e1c7824 */ /* 0x102fe200078e0211 */
[----:B------:R3:W-:Y:S01]  /*0b10*/  STL [R19], R32 ;  /* 0x0000002013007387 */ /* 0x0007e20000100800 */
[--C-:B------:R-:W-:Y:S02]  /*0b20*/  IMAD.IADD R26, R24, 0x1, R17.reuse ;  /* 0x00000001181a7824 */ /* 0x100fe400078e0211 */
[----:B--2---:R-:W-:Y:S01]  /*0b30*/  IMAD.IADD R18, R28, 0x1, R17 ;  /* 0x000000011c127824 */ /* 0x004fe200078e0211 */
[----:B------:R3:W-:Y:S01]  /*0b40*/  STL [R19+0x4], R20 ;  /* 0x0000041413007387 */ /* 0x0007e20000100800 */
[----:B------:R-:W-:-:S03]  /*0b50*/  VIADD R15, R15, 0x10 ;  /* 0x000000100f0f7836 */ /* 0x000fc60000000000 */
[----:B------:R3:W-:Y:S02]  /*0b60*/  STL [R19+0x8], R24 ;  /* 0x0000081813007387 */ /* 0x0007e40000100800 */
[----:B------:R-:W-:Y:S02]  /*0b70*/  ISETP.GE.AND P1, PT, R15, R10, PT ;  /* 0x0000000a0f00720c */ /* 0x000fe40003f26270 */
[----:B------:R3:W-:Y:S04]  /*0b80*/  STL [R19+0xc], R26 ;  /* 0x00000c1a13007387 */ /* 0x0007e80000100800 */
[----:B------:R3:W-:Y:S04]  /*0b90*/  STL [R23], R36 ;  /* 0x0000002417007387 */ /* 0x0007e80000100800 */
[----:B------:R3:W-:Y:S04]  /*0ba0*/  STL [R23+0x4], R30 ;  /* 0x0000041e17007387 */ /* 0x0007e80000100800 */
[----:B------:R3:W-:Y:S04]  /*0bb0*/  STL [R23+0x8], R28 ;  /* 0x0000081c17007387 */ /* 0x0007e80000100800 */
[----:B------:R3:W-:Y:S01]  /*0bc0*/  STL [R23+0xc], R18 ;  /* 0x00000c1217007387 */ /* 0x0007e20000100800 */
[----:B------:R-:W-:Y:S05]  /*0bd0*/  @!P1 BRA `(.L_x_13) ;  /* 0xfffffffc00489947 */ /* 0x000fea000383ffff */
.L_x_12:
[----:B------:R-:W-:Y:S05]  /*0be0*/  BSYNC.RECONVERGENT B3 ;  /* 0x0000000000037941 */ /* 0x000fea0003800200 */
.L_x_11:
[----:B------:R-:W-:Y:S01]  /*0bf0*/  IADD3 R10, PT, PT, R0, -R15, RZ ;  /* 0x8000000f000a7210 */ /* 0x000fe20007ffe0ff */
[----:B------:R-:W-:Y:S03]  /*0c00*/  BSSY.RECONVERGENT B3, `(.L_x_14) ;  /* 0x000001b000037945 */ /* 0x000fe60003800200 */
[----:B------:R-:W-:-:S13]  /*0c10*/  ISETP.GT.AND P1, PT, R10, 0x4, PT ;  /* 0x000000040a00780c */ /* 0x000fda0003f24270 */
[----:B------:R-:W-:Y:S05]  /*0c20*/  @!P1 BRA `(.L_x_15) ;  /* 0x0000000000609947 */ /* 0x000fea0003800000 */
[----:B------:R-:W1:Y:S01]  /*0c30*/  LDC.64 R16, c[0x0][0x3b0] ;  /* 0x0000ec00ff107b82 */ /* 0x000e620000000a00 */
[----:B---3--:R-:W-:Y:S01]  /*0c40*/  VIADD R20, R15, 0x4 ;  /* 0x000000040f147836 */ /* 0x008fe20000000000 */
[----:B------:R-:W-:Y:S01]  /*0c50*/  PLOP3.LUT P0, PT, PT, PT, PT, 0x8, 0x80 ;  /* 0x000000000080781c */ /* 0x000fe20003f0e170 */
[C---:B------:R-:W-:Y:S02]  /*0c60*/  IMAD.IADD R18, R5.reuse, 0x1, R15 ;  /* 0x0000000105127824 */ /* 0x040fe400078e020f */
[----:B------:R-:W-:Y:S02]  /*0c70*/  IMAD.IADD R24, R5, 0x1, R20 ;  /* 0x0000000105187824 */ /* 0x000fe400078e0214 */
[--C-:B------:R-:W-:Y:S02]  /*0c80*/  IMAD R19, R18, 0x4, R1.reuse ;  /* 0x0000000412137824 */ /* 0x100fe400078e0201 */
[----:B------:R-:W-:Y:S02]  /*0c90*/  IMAD R21, R24, 0x4, R1 ;  /* 0x0000000418157824 */ /* 0x000fe400078e0201 */
[CCC-:B-1----:R-:W-:Y:S01]  /*0ca0*/  IMAD R10, R15.reuse, R17.reuse, R16.reuse ;  /* 0x000000110f0a7224 */ /* 0x1c2fe200078e0210 */
[----:B------:R-:W-:Y:S01]  /*0cb0*/  IADD3 R15, PT, PT, R15, 0x8, RZ ;  /* 0x000000080f0f7810 */ /* 0x000fe20007ffe0ff */
[----:B------:R-:W-:-:S02]  /*0cc0*/  IMAD R22, R20, R17, R16 ;  /* 0x0000001114167224 */ /* 0x000fc400078e0210 */
[--C-:B------:R-:W-:Y:S01]  /*0cd0*/  IMAD.IADD R16, R10, 0x1, R17.reuse ;  /* 0x000000010a107824 */ /* 0x100fe200078e0211 */
[----:B------:R1:W-:Y:S01]  /*0ce0*/  STL [R19], R10 ;  /* 0x0000000a13007387 */ /* 0x0003e20000100800 */
[--C-:B------:R-:W-:Y:S02]  /*0cf0*/  IMAD.IADD R26, R22, 0x1, R17.reuse ;  /* 0x00000001161a7824 */ /* 0x100fe400078e0211 */
[--C-:B------:R-:W-:Y:S01]  /*0d00*/  IMAD.IADD R18, R16, 0x1, R17.reuse ;  /* 0x0000000110127824 */ /* 0x100fe200078e0211 */
[----:B------:R1:W-:Y:S01]  /*0d10*/  STL [R19+0x4], R16 ;  /* 0x0000041013007387 */ /* 0x0003e20000100800 */
[--C-:B------:R-:W-:Y:S02]  /*0d20*/  IMAD.IADD R28, R26, 0x1, R17.reuse ;  /* 0x000000011a1c7824 */ /* 0x100fe400078e0211 */
[--C-:B------:R-:W-:Y:S01]  /*0d30*/  IMAD.IADD R20, R18, 0x1, R17.reuse ;  /* 0x0000000112147824 */ /* 0x100fe200078e0211 */
[----:B------:R1:W-:Y:S01]  /*0d40*/  STL [R19+0x8], R18 ;  /* 0x0000081213007387 */ /* 0x0003e20000100800 */
[----:B------:R-:W-:-:S03]  /*0d50*/  IMAD.IADD R24, R28, 0x1, R17 ;  /* 0x000000011c187824 */ /* 0x000fc600078e0211 */
[----:B------:R1:W-:Y:S04]  /*0d60*/  STL [R19+0xc], R20 ;  /* 0x00000c1413007387 */ /* 0x0003e80000100800 */
[----:B------:R1:W-:Y:S04]  /*0d70*/  STL [R21], R22 ;  /* 0x0000001615007387 */ /* 0x0003e80000100800 */
[----:B------:R1:W-:Y:S04]  /*0d80*/  STL [R21+0x4], R26 ;  /* 0x0000041a15007387 */ /* 0x0003e80000100800 */
[----:B------:R1:W-:Y:S04]  /*0d90*/  STL [R21+0x8], R28 ;  /* 0x0000081c15007387 */ /* 0x0003e80000100800 */
[----:B------:R1:W-:Y:S02]  /*0da0*/  STL [R21+0xc], R24 ;  /* 0x00000c1815007387 */ /* 0x0003e40000100800 */
.L_x_15:
[----:B------:R-:W-:Y:S05]  /*0db0*/  BSYNC.RECONVERGENT B3 ;  /* 0x0000000000037941 */ /* 0x000fea0003800200 */
.L_x_14:
[----:B------:R-:W-:-:S13]  /*0dc0*/  ISETP.NE.OR P0, PT, R15, R0, P0 ;  /* 0x000000000f00720c */ /* 0x000fda0000705670 */
[----:B------:R-:W-:Y:S05]  /*0dd0*/  @!P0 BREAK.RELIABLE B0 ;  /* 0x0000000000008942 */ /* 0x000fea0003800100 */
[----:B------:R-:W-:Y:S05]  /*0de0*/  @!P0 BRA `(.L_x_8) ;  /* 0x0000000000388947 */ /* 0x000fea0003800000 */
.L_x_10:
[----:B------:R-:W-:Y:S05]  /*0df0*/  BSYNC.RELIABLE B0 ;  /* 0x0000000000007941 */ /* 0x000fea0003800100 */
.L_x_9:
[----:B012---:R-:W-:Y:S02]  /*0e00*/  IMAD R10, R15, R13, R12 ;  /* 0x0000000d0f0a7224 */ /* 0x007fe400078e020c */
[----:B------:R-:W-:Y:S02]  /*0e10*/  IMAD.IADD R16, R5, 0x1, R15 ;  /* 0x0000000105107824 */ /* 0x000fe400078e020f */
[----:B---3--:R-:W-:Y:S02]  /*0e20*/  IMAD.IADD R18, R10, 0x1, R13 ;  /* 0x000000010a127824 */ /* 0x008fe400078e020d */
[----:B------:R-:W-:Y:S02]  /*0e30*/  IMAD R17, R16, 0x4, R1 ;  /* 0x0000000410117824 */ /* 0x000fe400078e0201 */
[--C-:B------:R-:W-:Y:S02]  /*0e40*/  IMAD.IADD R20, R18, 0x1, R13.reuse ;  /* 0x0000000112147824 */ /* 0x100fe400078e020d */
[----:B------:R-:W-:Y:S01]  /*0e50*/  VIADD R15, R15, 0x4 ;  /* 0x000000040f0f7836 */ /* 0x000fe20000000000 */
[----:B------:R2:W-:Y:S01]  /*0e60*/  STL [R17], R10 ;  /* 0x0000000a11007387 */ /* 0x0005e20000100800 */
[----:B------:R-:W-:-:S03]  /*0e70*/  IMAD.IADD R16, R20, 0x1, R13 ;  /* 0x0000000114107824 */ /* 0x000fc600078e020d */
[----:B------:R2:W-:Y:S01]  /*0e80*/  STL [R17+0x4], R18 ;  /* 0x0000041211007387 */ /* 0x0005e20000100800 */
[----:B------:R-:W-:-:S03]  /*0e90*/  ISETP.NE.AND P0, PT, R15, R0, PT ;  /* 0x000000000f00720c */ /* 0x000fc60003f05270 */
[----:B------:R2:W-:Y:S04]  /*0ea0*/  STL [R17+0x8], R20 ;  /* 0x0000081411007387 */ /* 0x0005e80000100800 */
[----:B------:R2:W-:Y:S06]  /*0eb0*/  STL [R17+0xc], R16 ;  /* 0x00000c1011007387 */ /* 0x0005ec0000100800 */
[----:B------:R-:W-:Y:S05]  /*0ec0*/  @P0 BRA `(.L_x_9) ;  /* 0xfffffffc00cc0947 */ /* 0x000fea000383ffff */
.L_x_8:
[----:B------:R-:W-:Y:S05]  /*0ed0*/  BSYNC.RECONVERGENT B1 ;  /* 0x0000000000017941 */ /* 0x000fea0003800200 */
.L_x_7:
[----:B------:R-:W-:-:S13]  /*0ee0*/  ISETP.NE.AND P0, PT, R2, RZ, PT ;  /* 0x000000ff0200720c */ /* 0x000fda0003f05270 */
[----:B------:R-:W-:Y:S05]  /*0ef0*/  @!P0 BRA `(.L_x_6) ;  /* 0x0000000000288947 */ /* 0x000fea0003800000 */
[----:B-12---:R-:W1:Y:S01]  /*0f00*/  LDC.64 R16, c[0x0][0x3b0] ;  /* 0x0000ec00ff107b82 */ /* 0x006e620000000a00 */
[----:B0-----:R-:W-:-:S07]  /*0f10*/  IMAD.MOV.U32 R13, RZ, RZ, RZ ;  /* 0x000000ffff0d7224 */ /* 0x001fce00078e00ff */
.L_x_16:
[----:B------:R-:W-:Y:S02]  /*0f20*/  IMAD.IADD R12, R5, 0x1, R0 ;  /* 0x00000001050c7824 */ /* 0x000fe400078e0200 */
[----:B-1----:R-:W-:Y:S02]  /*0f30*/  IMAD R10, R0, R17, R16 ;  /* 0x00000011000a7224 */ /* 0x002fe400078e0210 */
[----:B------:R-:W-:Y:S02]  /*0f40*/  IMAD R15, R12, 0x4, R1 ;  /* 0x000000040c0f7824 */ /* 0x000fe400078e0201 */
[----:B------:R-:W-:Y:S02]  /*0f50*/  VIADD R13, R13, 0x1 ;  /* 0x000000010d0d7836 */ /* 0x000fe40000000000 */
[----:B------:R-:W-:Y:S01]  /*0f60*/  VIADD R0, R0, 0x1 ;  /* 0x0000000100007836 */ /* 0x000fe20000000000 */
[----:B------:R4:W-:Y:S02]  /*0f70*/  STL [R15], R10 ;  /* 0x0000000a0f007387 */ /* 0x0009e40000100800 */
[----:B------:R-:W-:-:S13]  /*0f80*/  ISETP.NE.AND P0, PT, R13, R2, PT ;  /* 0x000000020d00720c */ /* 0x000fda0003f05270 */
[----:B----4-:R-:W-:Y:S05]  /*0f90*/  @P0 BRA `(.L_x_16) ;  /* 0xfffffffc00e00947 */ /* 0x010fea000383ffff */
.L_x_6:
[----:B------:R-:W-:Y:S05]  /*0fa0*/  BSYNC.RECONVERGENT B2 ;  /* 0x0000000000027941 */ /* 0x000fea0003800200 */
.L_x_5:
[----:B------:R-:W-:Y:S01]  /*0fb0*/  ISETP.NE.AND P0, PT, R9, RZ, PT ;  /* 0x000000ff0900720c */ /* 0x000fe20003f05270 */
[----:B------:R-:W4:Y:S01]  /*0fc0*/  LDCU UR12, c[0x0][0x3bc] ;  /* 0x00007780ff0c77ac */ /* 0x000f220008000800 */
[----:B------:R-:W-:Y:S01]  /*0fd0*/  BSSY.RECONVERGENT B0, `(.L_x_17) ;  /* 0x000018f000007945 */ /* 0x000fe20003800200 */
[----:B012---:R-:W-:Y:S01]  /*0fe0*/  HFMA2 R10, -RZ, RZ, 0, 0 ;  /* 0x00000000ff0a7431 */ /* 0x007fe200000001ff */
[----:B------:R-:W-:Y:S01]  /*0ff0*/  CS2R R12, SRZ ;  /* 0x00000000000c7805 */ /* 0x000fe2000001ff00 */
[----:B------:R-:W0:Y:S01]  /*1000*/  LDCU UR10, c[0x0][0x3b0] ;  /* 0x00007600ff0a77ac */ /* 0x000e220008000800 */
[----:B------:R-:W1:Y:S01]  /*1010*/  LDCU UR11, c[0x0][0x3b4] ;  /* 0x00007680ff0b77ac */ /* 0x000e620008000800 */
[----:B------:R-:W2:Y:S01]  /*1020*/  LDCU.64 UR16, c[0x0][0x3b0] ;  /* 0x00007600ff1077ac */ /* 0x000ea20008000a00 */
[----:B------:R-:W0:Y:S01]  /*1030*/  LDCU.64 UR14, c[0x0][0x380] ;  /* 0x00007000ff0e77ac */ /* 0x000e220008000a00 */
[----:B------:R-:W0:Y:S04]  /*1040*/  LDCU.64 UR8, c[0x0][0x3a0] ;  /* 0x00007400ff0877ac */ /* 0x000e280008000a00 */
[----:B------:R-:W-:Y:S05]  /*1050*/  @!P0 BRA `(.L_x_18) ;  /* 0x0000001800188947 */ /* 0x000fea0003800000 */
[----:B------:R-:W-:-:S13]  /*1060*/  ISETP.GE.AND P0, PT, R4, 0x1, PT ;  /* 0x000000010400780c */ /* 0x000fda0003f06270 */
[----:B------:R-:W-:Y:S05]  /*1070*/  @!P0 BRA `(.L_x_18) ;  /* 0x0000001800108947 */ /* 0x000fea0003800000 */
[C---:B---3--:R-:W-:Y:S01]  /*1080*/  VIADD R20, R9.reuse, 0x1 ;  /* 0x0000000109147836 */ /* 0x048fe20000000000 */
[----:B------:R-:W-:Y:S01]  /*1090*/  LOP3.LUT R15, R4, 0xf, RZ, 0xc0, !PT ;  /* 0x0000000f040f7812 */ /* 0x000fe200078ec0ff */
[----:B-----5:R-:W-:Y:S01]  /*10a0*/  VIADD R14, R14, 0xffffffff ;  /* 0xffffffff0e0e7836 */ /* 0x020fe20000000000 */
[----:B------:R-:W-:Y:S01]  /*10b0*/  LOP3.LUT R17, R4, 0x7, RZ, 0xc0, !PT ;  /* 0x0000000704117812 */ /* 0x000fe200078ec0ff */
[C---:B------:R-:W-:Y:S01]  /*10c0*/  IMAD R16, R20.reuse, R4, R3 ;  /* 0x0000000414107224 */ /* 0x040fe200078e0203 */
[----:B------:R-:W-:Y:S02]  /*10d0*/  VIMNMX R18, PT, PT, R9, 0x1, !PT ;  /* 0x0000000109127848 */ /* 0x000fe40007fe0100 */
[----:B------:R-:W-:Y:S01]  /*10e0*/  CS2R R12, SRZ ;  /* 0x00000000000c7805 */ /* 0x000fe2000001ff00 */
[----:B------:R-:W-:Y:S01]  /*10f0*/  IMAD.MOV.U32 R19, RZ, RZ, 0x1 ;  /* 0x00000001ff137424 */ /* 0x000fe200078e00ff */
[----:B------:R-:W-:Y:S01]  /*1100*/  VIMNMX.U32 R20, PT, PT, R20, 0x2, !PT ;  /* 0x0000000214147848 */ /* 0x000fe20007fe0000 */
[----:B------:R-:W-:-:S07]  /*1110*/  IMAD.MOV.U32 R10, RZ, RZ, RZ ;  /* 0x000000ffff0a7224 */ /* 0x000fce00078e00ff */
.L_x_41:
[----:B0--3--:R-:W5:Y:S01]  /*1120*/  LDL R21, [R1] ;  /* 0x0000000001157983 */ /* 0x009f620000100800 */
[----:B------:R-:W-:Y:S01]  /*1130*/  IABS R22, R18 ;  /* 0x0000001200167213 */ /* 0x000fe20000000000 */
[----:B------:R-:W3:Y:S01]  /*1140*/  LDCU.64 UR6, c[0x0][0x380] ;  /* 0x00007000ff0677ac */ /* 0x000ee20008000a00 */
[----:B------:R-:W-:Y:S02]  /*1150*/  IMAD.IADD R24, R14, 0x1, R19 ;  /* 0x000000010e187824 */ /* 0x000fe400078e0213 */
[----:B------:R-:W0:Y:S08]  /*1160*/  I2F.RP R4, R22 ;  /* 0x0000001600047306 */ /* 0x000e300000209400 */
[----:B0-----:R-:W0:Y:S01]  /*1170*/  MUFU.RCP R4, R4 ;  /* 0x0000000400047308 */ /* 0x001e220000001000 */
[----:B---3--:R-:W-:Y:S01]  /*1180*/  IADD3 R24, P0, PT, R24, UR6, RZ ;  /* 0x0000000618187c10 */ /* 0x008fe2000ff1e0ff */
[----:B------:R-:W-:-:S04]  /*1190*/  IMAD R23, R6, R19, RZ ;  /* 0x0000001306177224 */ /* 0x000fc800078e02ff */
[----:B------:R-:W-:-:S05]  /*11a0*/  IMAD.X R25, RZ, RZ, UR7, P0 ;  /* 0x00000007ff197e24 */ /* 0x000fca00080e06ff */
[----:B------:R3:W5:Y:S01]  /*11b0*/  LDG.E.U8 R0, desc[UR4][R24.64] ;  /* 0x0000000418007981 */ /* 0x000762000c1e1100 */
[----:B0-----:R-:W-:-:S04]  /*11c0*/  VIADD R2, R4, 0xffffffe ;  /* 0x0ffffffe04027836 */ /* 0x001fc80000000000 */
[----:B-1----:R0:W1:Y:S01]  /*11d0*/  F2I.FTZ.U32.TRUNC.NTZ R3, R2 ;  /* 0x0000000200037305 */ /* 0x002062000021f000 */
[----:B---3--:R-:W-:Y:S02]  /*11e0*/  IABS R24, R18 ;  /* 0x0000001200187213 */ /* 0x008fe40000000000 */
[----:B------:R-:W-:Y:S01]  /*11f0*/  IABS R25, R23 ;  /* 0x0000001700197213 */ /* 0x000fe20000000000 */
[----:B0-----:R-:W-:Y:S02]  /*1200*/  IMAD.MOV.U32 R2, RZ, RZ, RZ ;  /* 0x000000ffff027224 */ /* 0x001fe400078e00ff */
[----:B-1----:R-:W-:-:S04]  /*1210*/  IMAD.MOV R5, RZ, RZ, -R3 ;  /* 0x000000ffff057224 */ /* 0x002fc800078e0a03 */
[----:B------:R-:W-:-:S04]  /*1220*/  IMAD R5, R5, R22, RZ ;  /* 0x0000001605057224 */ /* 0x000fc800078e02ff */
[----:B------:R-:W-:Y:S01]  /*1230*/  IMAD.HI.U32 R3, R3, R5, R2 ;  /* 0x0000000503037227 */ /* 0x000fe200078e0002 */
[----:B------:R-:W-:Y:S01]  /*1240*/  LOP3.LUT R23, R23, R18, RZ, 0x3c, !PT ;  /* 0x0000001217177212 */ /* 0x000fe200078e3cff */
[----:B------:R-:W0:Y:S02]  /*1250*/  LDC.64 R4, c[0x0][0x3b0] ;  /* 0x0000ec00ff047b82 */ /* 0x000e240000000a00 */
[----:B------:R-:W-:Y:S02]  /*1260*/  IMAD.MOV R2, RZ, RZ, -R24 ;  /* 0x000000ffff027224 */ /* 0x000fe400078e0a18 */
[----:B------:R-:W-:-:S04]  /*1270*/  IMAD.HI.U32 R24, R3, R25, RZ ;  /* 0x0000001903187227 */ /* 0x000fc800078e00ff */
[----:B------:R-:W-:Y:S02]  /*1280*/  IMAD R25, R24, R2, R25 ;  /* 0x0000000218197224 */ /* 0x000fe400078e0219 */
[----:B------:R-:W1:Y:S03]  /*1290*/  LDC.64 R2, c[0x0][0x3b8] ;  /* 0x0000ee00ff027b82 */ /* 0x000e660000000a00 */
[----:B------:R-:W-:Y:S02]  /*12a0*/  ISETP.GT.U32.AND P1, PT, R22, R25, PT ;  /* 0x000000191600720c */ /* 0x000fe40003f24070 */
[----:B------:R-:W-:-:S11]  /*12b0*/  ISETP.GE.AND P2, PT, R23, RZ, PT ;  /* 0x000000ff1700720c */ /* 0x000fd60003f46270 */
[----:B------:R-:W-:Y:S01]  /*12c0*/  @!P1 IMAD.IADD R25, R25, 0x1, -R22 ;  /* 0x0000000119199824 */ /* 0x000fe200078e0a16 */
[----:B------:R-:W-:-:S04]  /*12d0*/  @!P1 IADD3 R24, PT, PT, R24, 0x1, RZ ;  /* 0x0000000118189810 */ /* 0x000fc80007ffe0ff */
[----:B------:R-:W-:Y:S02]  /*12e0*/  ISETP.GE.U32.AND P0, PT, R25, R22, PT ;  /* 0x000000161900720c */ /* 0x000fe40003f06070 */
[----:B------:R-:W-:-:S11]  /*12f0*/  ISETP.NE.AND P1, PT, R18, RZ, PT ;  /* 0x000000ff1200720c */ /* 0x000fd60003f25270 */
[----:B------:R-:W-:-:S04]  /*1300*/  @P0 VIADD R24, R24, 0x1 ;  /* 0x0000000118180836 */ /* 0x000fc80000000000 */
[----:B------:R-:W-:Y:S01]  /*1310*/  @!P2 IMAD.MOV R24, RZ, RZ, -R24 ;  /* 0x000000ffff18a224 */ /* 0x000fe200078e0a18 */
[----:B------:R-:W-:Y:S02]  /*1320*/  @!P1 LOP3.LUT R24, RZ, R18, RZ, 0x33, !PT ;  /* 0x00000012ff189212 */ /* 0x000fe400078e33ff */
[----:B-1----:R-:W-:Y:S01]  /*1330*/  ISETP.NE.AND P1, PT, R2, 0x1, PT ;  /* 0x000000010200780c */ /* 0x002fe20003f25270 */
[----:B------:R-:W-:Y:S01]  /*1340*/  IMAD R22, R11, R2, RZ ;  /* 0x000000020b167224 */ /* 0x000fe200078e02ff */
[----:B------:R-:W-:Y:S01]  /*1350*/  SHF.R.U32.HI R23, RZ, 0x1, R2 ;  /* 0x00000001ff177819 */ /* 0x000fe20000011602 */
[----:B0-----:R-:W-:Y:S01]  /*1360*/  IMAD R4, R19, R5, R4 ;  /* 0x0000000513047224 */ /* 0x001fe200078e0204 */
[----:B------:R-:W-:Y:S01]  /*1370*/  ISETP.NE.AND P0, PT, R3, 0x1, PT ;  /* 0x000000010300780c */ /* 0x000fe20003f05270 */
[----:B------:R-:W-:Y:S02]  /*1380*/  IMAD R22, R9, R22, R22 ;  /* 0x0000001609167224 */ /* 0x000fe400078e0216 */
[----:B------:R-:W-:Y:S01]  /*1390*/  IMAD.IADD R23, R24, 0x1, -R23 ;  /* 0x0000000118177824 */ /* 0x000fe200078e0a17 */
[----:B------:R-:W-:Y:S01]  /*13a0*/  SEL R27, R4, RZ, !P0 ;  /* 0x000000ff041b7207 */ /* 0x000fe20004000000 */
[----:B------:R-:W-:-:S02]  /*13b0*/  IMAD.MOV.U32 R24, RZ, RZ, RZ ;  /* 0x000000ffff187224 */ /* 0x000fc400078e00ff */
[----:B------:R-:W-:Y:S02]  /*13c0*/  IMAD R22, R19, R2, R22 ;  /* 0x0000000213167224 */ /* 0x000fe400078e0216 */
[----:B------:R-:W-:Y:S05]  /*13d0*/  @!P1 BRA `(.L_x_19) ;  /* 0x0000000800549947 */ /* 0x000fea0003800000 */
[----:B------:R-:W-:Y:S01]  /*13e0*/  LOP3.LUT R24, R2, 0x7ffffffe, RZ, 0xc0, !PT ;  /* 0x7ffffffe02187812 */ /* 0x000fe200078ec0ff */
[----:B------:R-:W-:-:S07]  /*13f0*/  IMAD.MOV.U32 R25, RZ, RZ, RZ ;  /* 0x000000ffff197224 */ /* 0x000fce00078e00ff */
.L_x_30:
[----:B------:R-:W-:Y:S01]  /*1400*/  IMAD.IADD R28, R23, 0x1, R25 ;  /* 0x00000001171c7824 */ /* 0x000fe200078e0219 */
[----:B------:R-:W-:Y:S04]  /*1410*/  BSSY.RECONVERGENT B1, `(.L_x_20) ;  /* 0x000004c000017945 */ /* 0x000fe80003800200 */
[----:B------:R-:W-:-:S04]  /*1420*/  ISETP.GE.AND P0, PT, R28, R6, PT ;  /* 0x000000061c00720c */ /* 0x000fc80003f06270 */
[----:B------:R-:W-:-:S13]  /*1430*/  ISETP.LT.OR P0, PT, R28, RZ, P0 ;  /* 0x000000ff1c00720c */ /* 0x000fda0000701670 */
[----:B01----:R-:W-:Y:S05]  /*1440*/  @P0 BRA `(.L_x_21) ;  /* 0x0000000000f00947 */ /* 0x003fea0003800000 */
[C---:B------:R-:W-:Y:S01]  /*1450*/  ISETP.NE.AND P3, PT, R25.reuse, RZ, PT ;  /* 0x000000ff1900720c */ /* 0x040fe20003f65270 */
[----:B------:R-:W-:-:S12]  /*1460*/  IMAD R2, R25, 0x4, R8 ;  /* 0x0000000419027824 */ /* 0x000fd800078e0208 */
[----:B------:R-:W3:Y:S01]  /*1470*/  @P3 LDL R3, [R2+-0x4] ;  /* 0xfffffc0002033983 */ /* 0x000ee20000100800 */
[----:B------:R-:W-:Y:S02]  /*1480*/  IMAD.MOV.U32 R30, RZ, RZ, -0xf4240 ;  /* 0xfff0bdc0ff1e7424 */ /* 0x000fe400078e00ff */
[----:B------:R-:W-:Y:S02]  /*1490*/  VIADD R31, R27, UR10 ;  /* 0x0000000a1b1f7c36 */ /* 0x000fe40008000000 */
[----:B------:R-:W-:Y:S01]  /*14a0*/  IMAD R26, R25, 0x4, R1 ;  /* 0x00000004191a7824 */ /* 0x000fe200078e0201 */
[----:B------:R-:W-:Y:S01]  /*14b0*/  IADD3 R4, PT, PT, R7, R28, RZ ;  /* 0x0000001c07047210 */ /* 0x000fe20007ffe0ff */
[----:B---3--:R-:W-:-:S05]  /*14c0*/  @P3 VIADD R30, R3, UR11 ;  /* 0x0000000b031e3c36 */ /* 0x008fca0008000000 */
[----:B------:R-:W-:-:S05]  /*14d0*/  VIMNMX R29, PT, PT, R31, R30, !PT ;  /* 0x0000001e1f1d7248 */ /* 0x000fca0007fe0100 */
[----:B------:R0:W-:Y:S04]  /*14e0*/  STL [R2], R29 ;  /* 0x0000001d02007387 */ /* 0x0001e80000100800 */
[----:B------:R-:W3:Y:S04]  /*14f0*/  LDL R32, [R26] ;  /* 0x000000001a207983 */ /* 0x000ee80000100800 */
[----:B------:R-:W2:Y:S01]  /*1500*/  LDL R33, [R26+0x60c] ;  /* 0x00060c001a217983 */ /* 0x000ea20000100800 */
[----:B------:R-:W-:-:S05]  /*1510*/  IADD3 R4, P0, PT, R4, UR14, RZ ;  /* 0x0000000e04047c10 */ /* 0x000fca000ff1e0ff */
[----:B------:R-:W-:Y:S01]  /*1520*/  IMAD.X R5, RZ, RZ, UR15, P0 ;  /* 0x0000000fff057e24 */ /* 0x000fe200080e06ff */
[----:B------:R-:W-:-:S05]  /*1530*/  VIMNMX.U32 R3, PT, PT, R25, 0x1, !PT ;  /* 0x0000000119037848 */ /* 0x000fca0007fe0000 */
[----:B------:R-:W4:Y:S01]  /*1540*/  LDG.E.U8 R5, desc[UR4][R4.64] ;  /* 0x0000000404057981 */ /* 0x000f22000c1e1100 */
[----:B------:R-:W-:Y:S02]  /*1550*/  VIADD R34, R3, 0xffffffff ;  /* 0xffffffff03227836 */ /* 0x000fe40000000000 */
[----:B0-----:R-:W0:Y:S02]  /*1560*/  LDC.64 R2, c[0x0][0x3a8] ;  /* 0x0000ea00ff027b82 */ /* 0x001e240000000a00 */
[----:B------:R-:W-:Y:S02]  /*1570*/  IMAD R34, R34, 0x4, R1 ;  /* 0x0000000422227824 */ /* 0x000fe400078e0201 */
[----:B---3--:R-:W-:Y:S02]  /*1580*/  VIADD R32, R32, UR10 ;  /* 0x0000000a20207c36 */ /* 0x008fe40008000000 */
[----:B--2---:R-:W-:-:S05]  /*1590*/  VIADD R33, R33, UR11 ;  /* 0x0000000b21217c36 */ /* 0x004fca0008000000 */
[----:B------:R-:W-:-:S05]  /*15a0*/  VIMNMX R35, PT, PT, R32, R33, !PT ;  /* 0x0000002120237248 */ /* 0x000fca0007fe0100 */
[----:B------:R1:W-:Y:S04]  /*15b0*/  STL [R26+0x60c], R35 ;  /* 0x00060c231a007387 */ /* 0x0003e80000100800 */
[----:B------:R-:W2:Y:S01]  /*15c0*/  LDL R27, [R34] ;  /* 0x00000000221b7983 */ /* 0x000ea20000100800 */
[----:B----45:R-:W-:Y:S01]  /*15d0*/  ISETP.NE.AND P2, PT, R0, R5, PT ;  /* 0x000000050000720c */ /* 0x030fe20003f45270 */
[----:B------:R-:W-:Y:S01]  /*15e0*/  BSSY.RECONVERGENT B2, `(.L_x_22) ;  /* 0x000001e000027945 */ /* 0x000fe20003800200 */
[----:B------:R-:W-:Y:S02]  /*15f0*/  ISETP.GT.U32.AND P0, PT, R19, 0x1, PT ;  /* 0x000000011300780c */ /* 0x000fe40003f04070 */
[----:B------:R-:W-:-:S04]  /*1600*/  LOP3.LUT R5, R5, 0xff, R0, 0x48, !PT ;  /* 0x000000ff05057812 */ /* 0x000fc800078e4800 */
[----:B------:R-:W-:-:S05]  /*1610*/  ISETP.NE.AND P1, PT, R5, 0x20, PT ;  /* 0x000000200500780c */ /* 0x000fca0003f25270 */
[----:B0-----:R-:W-:Y:S01]  /*1620*/  @P2 SEL R2, R2, R3, !P1 ;  /* 0x0000000302022207 */ /* 0x001fe20004800000 */
[----:B------:R-:W-:-:S05]  /*1630*/  IMAD.IADD R3, R22, 0x1, R25 ;  /* 0x0000000116037824 */ /* 0x000fca00078e0219 */
[----:B------:R-:W-:Y:S02]  /*1640*/  ISETP.GE.U32.AND P4, PT, R3, R16, PT ;  /* 0x000000100300720c */ /* 0x000fe40003f86070 */
[----:B--2---:R-:W-:Y:S02]  /*1650*/  @P0 SEL R27, R21, R27, !P3 ;  /* 0x0000001b151b0207 */ /* 0x004fe40005800000 */
[----:B------:R-:W-:-:S03]  /*1660*/  ISETP.NE.AND P0, PT, RZ, UR12, PT ;  /* 0x0000000cff007c0c */ /* 0x000fc6000bf05270 */
[----:B------:R-:W-:-:S05]  /*1670*/  IMAD.IADD R2, R27, 0x1, R2 ;  /* 0x000000011b027824 */ /* 0x000fca00078e0202 */
[CC--:B------:R-:W-:Y:S02]  /*1680*/  VIMNMX R4, PT, PT, R29.reuse, R2.reuse, !PT ;  /* 0x000000021d047248 */ /* 0x0c0fe40007fe0100 */
[----:B------:R-:W-:Y:S02]  /*1690*/  ISETP.GT.AND P3, PT, R29, R2, PT ;  /* 0x000000021d00720c */ /* 0x000fe40003f64270 */
[CC--:B------:R-:W-:Y:S02]  /*16a0*/  VIMNMX R27, PT, PT, R35.reuse, R4.reuse, !PT ;  /* 0x00000004231b7248 */ /* 0x0c0fe40007fe0100 */
[----:B------:R-:W-:Y:S02]  /*16b0*/  ISETP.GT.AND P2, PT, R35, R4, PT ;  /* 0x000000042300720c */ /* 0x000fe40003f44270 */
[----:B------:R-:W-:Y:S02]  /*16c0*/  ISETP.LT.AND P1, PT, R27, RZ, !P0 ;  /* 0x000000ff1b00720c */ /* 0x000fe40004721270 */
[----:B------:R-:W-:-:S02]  /*16d0*/  SEL R2, RZ, 0x2, !P3 ;  /* 0x00000002ff027807 */ /* 0x000fc40005800000 */
[----:B------:R-:W-:Y:S02]  /*16e0*/  SEL R27, R27, RZ, !P1 ;  /* 0x000000ff1b1b7207 */ /* 0x000fe40004800000 */
[----:B------:R-:W-:Y:S02]  /*16f0*/  SEL R2, R2, 0x1, !P2 ;  /* 0x0000000102027807 */ /* 0x000fe40005000000 */
[----:B------:R-:W-:Y:S01]  /*1700*/  ISETP.GT.AND P0, PT, R27, R10, !P0 ;  /* 0x0000000a1b00720c */ /* 0x000fe20004704270 */
[----:B------:R1:W-:Y:S01]  /*1710*/  STL [R26+0x204], R27 ;  /* 0x0002041b1a007387 */ /* 0x0003e20000100800 */
[----:B------:R-:W-:Y:S11]  /*1720*/  @P4 BRA `(.L_x_23) ;  /* 0x0000000000244947 */ /* 0x000ff60003800000 */
[----:B------:R-:W-:Y:S02]  /*1730*/  ISETP.GE.AND P2, PT, R31, R30, PT ;  /* 0x0000001e1f00720c */ /* 0x000fe40003f46270 */
[----:B------:R-:W-:Y:S02]  /*1740*/  ISETP.GE.AND P3, PT, R32, R33, PT ;  /* 0x000000212000720c */ /* 0x000fe40003f66270 */
[----:B------:R-:W-:Y:S02]  /*1750*/  SEL R4, R2, 0x3, !P1 ;  /* 0x0000000302047807 */ /* 0x000fe40004800000 */
[----:B------:R-:W-:Y:S02]  /*1760*/  IADD3 R2, P1, PT, R3, UR8, RZ ;  /* 0x0000000803027c10 */ /* 0x000fe4000ff3e0ff */
[----:B------:R-:W-:Y:S02]  /*1770*/  SEL R5, RZ, 0x4, !P2 ;  /* 0x00000004ff057807 */ /* 0x000fe40005000000 */
[----:B------:R-:W-:Y:S01]  /*1780*/  SEL R30, RZ, 0x8, !P3 ;  /* 0x00000008ff1e7807 */ /* 0x000fe20005800000 */
[----:B------:R-:W-:-:S03]  /*1790*/  IMAD.X R3, RZ, RZ, UR9, P1 ;  /* 0x00000009ff037e24 */ /* 0x000fc600088e06ff */
[----:B------:R-:W-:-:S05]  /*17a0*/  IADD3 R5, PT, PT, R4, R30, R5 ;  /* 0x0000001e04057210 */ /* 0x000fca0007ffe005 */
[----:B------:R0:W-:Y:S02]  /*17b0*/  STG.E.U8 desc[UR4][R2.64], R5 ;  /* 0x0000000502007986 */ /* 0x0001e4000c101104 */
.L_x_23:
[----:B------:R-:W-:Y:S05]  /*17c0*/  BSYNC.RECONVERGENT B2 ;  /* 0x0000000000027941 */ /* 0x000fea0003800200 */
.L_x_22:
[----:B------:R-:W-:Y:S01]  /*17d0*/  SEL R10, R27, R10, P0 ;  /* 0x0000000a1b0a7207 */ /* 0x000fe20000000000 */
[----:B------:R-:W-:Y:S01]  /*17e0*/  @P0 VIADD R13, R28, 0x1 ;  /* 0x000000011c0d0836 */ /* 0x000fe20000000000 */
[----:B------:R-:W-:Y:S01]  /*17f0*/  SEL R12, R19, R12, P0 ;  /* 0x0000000c130c7207 */ /* 0x000fe20000000000 */
[----:B------:R-:W-:Y:S06]  /*1800*/  BRA `(.L_x_24) ;  /* 0x0000000000307947 */ /* 0x000fec0003800000 */
.L_x_21:
[----:B------:R-:W-:Y:S01]  /*1810*/  IMAD.IADD R5, R22, 0x1, R25 ;  /* 0x0000000116057824 */ /* 0x000fe200078e0219 */
[----:B------:R-:W-:Y:S01]  /*1820*/  MOV R4, 0x3 ;  /* 0x0000000300047802 */ /* 0x000fe20000000f00 */
[----:B------:R-:W-:Y:S02]  /*1830*/  IMAD R26, R25, 0x4, R1 ;  /* 0x00000004191a7824 */ /* 0x000fe400078e0201 */
[----:B------:R-:W-:Y:S01]  /*1840*/  IMAD.MOV.U32 R29, RZ, RZ, -0xf4240 ;  /* 0xfff0bdc0ff1d7424 */ /* 0x000fe200078e00ff */
[C---:B------:R-:W-:Y:S02]  /*1850*/  ISETP.GE.U32.AND P0, PT, R5.reuse, R16, PT ;  /* 0x000000100500720c */ /* 0x040fe40003f06070 */
[----:B------:R0:W-:Y:S11]  /*1860*/  STL [R26+0x204], RZ ;  /* 0x000204ff1a007387 */ /* 0x0001f60000100800 */
[----:B------:R-:W1:Y:S02]  /*1870*/  @!P0 LDC.64 R2, c[0x0][0x3a0] ;  /* 0x0000e800ff028b82 */ /* 0x000e640000000a00 */
[----:B-1----:R-:W-:Y:S01]  /*1880*/  @!P0 IADD3 R2, P1, PT, R5, R2, RZ ;  /* 0x0000000205028210 */ /* 0x002fe20007f3e0ff */
[----:B------:R-:W-:-:S04]  /*1890*/  IMAD.MOV.U32 R5, RZ, RZ, -0xf4240 ;  /* 0xfff0bdc0ff057424 */ /* 0x000fc800078e00ff */
[----:B------:R-:W-:Y:S01]  /*18a0*/  @!P0 IMAD.X R3, RZ, RZ, R3, P1 ;  /* 0x000000ffff038224 */ /* 0x000fe200008e0603 */
[----:B------:R0:W-:Y:S04]  /*18b0*/  STL [R26+0x408], R5 ;  /* 0x000408051a007387 */ /* 0x0001e80000100800 */
[----:B------:R0:W-:Y:S03]  /*18c0*/  @!P0 STG.E.U8 desc[UR4][R2.64], R4 ;  /* 0x0000000402008986 */ /* 0x0001e6000c101104 */
.L_x_24:
[----:B--2-4-:R-:W-:Y:S05]  /*18d0*/  BSYNC.RECONVERGENT B1 ;  /* 0x0000000000017941 */ /* 0x014fea0003800200 */
.L_x_20:
[----:B0-----:R-:W-:Y:S01]  /*18e0*/  VIADD R2, R28, 0x1 ;  /* 0x000000011c027836 */ /* 0x001fe20000000000 */
[----:B------:R-:W-:Y:S04]  /*18f0*/  BSSY.RECONVERGENT B1, `(.L_x_25) ;  /* 0x0000040000017945 */ /* 0x000fe80003800200 */
[----:B------:R-:W-:-:S04]  /*1900*/  ISETP.GE.AND P0, PT, R2, R6, PT ;  /* 0x000000060200720c */ /* 0x000fc80003f06270 */
[----:B------:R-:W-:-:S13]  /*1910*/  ISETP.LT.OR P0, PT, R2, RZ, P0 ;  /* 0x000000ff0200720c */ /* 0x000fda0000701670 */
[----:B------:R-:W-:Y:S05]  /*1920*/  @P0 BRA `(.L_x_26) ;  /* 0x0000000000c80947 */ /* 0x000fea0003800000 */
[----:B------:R-:W-:Y:S01]  /*1930*/  IMAD.IADD R2, R7, 0x1, R2 ;  /* 0x0000000107027824 */ /* 0x000fe200078e0202 */
[----:B------:R-:W2:Y:S01]  /*1940*/  LDL R31, [R26+0x4] ;  /* 0x000004001a1f7983 */ /* 0x000ea20000100800 */
[----:B------:R-:W0:Y:S03]  /*1950*/  LDC.64 R4, c[0x0][0x3a8] ;  /* 0x0000ea00ff047b82 */ /* 0x000e260000000a00 */
[----:B------:R-:W-:Y:S01]  /*1960*/  IADD3 R2, P0, PT, R2, UR14, RZ ;  /* 0x0000000e02027c10 */ /* 0x000fe2000ff1e0ff */
[----:B------:R-:W3:Y:S04]  /*1970*/  LDL R33, [R26] ;  /* 0x000000001a217983 */ /* 0x000ee80000100800 */
[----:B------:R-:W-:Y:S01]  /*1980*/  IMAD.X R3, RZ, RZ, UR15, P0 ;  /* 0x0000000fff037e24 */ /* 0x000fe200080e06ff */
[----:B------:R-:W4:Y:S05]  /*1990*/  LDL R32, [R26+0x610] ;  /* 0x000610001a207983 */ /* 0x000f2a0000100800 */
[----:B------:R-:W2:Y:S01]  /*19a0*/  LDG.E.U8 R3, desc[UR4][R2.64] ;  /* 0x0000000402037981 */ /* 0x000ea2000c1e1100 */
[----:B------:R-:W-:Y:S01]  /*19b0*/  BSSY.RECONVERGENT B2, `(.L_x_27) ;  /* 0x0000025000027945 */ /* 0x000fe20003800200 */
[----:B--2--5:R-:W-:-:S02]  /*19c0*/  ISETP.NE.AND P0, PT, R0, R3, PT ;  /* 0x000000030000720c */ /* 0x024fc40003f05270 */
[----:B------:R-:W-:-:S04]  /*19d0*/  LOP3.LUT R30, R3, 0xff, R0, 0x48, !PT ;  /* 0x000000ff031e7812 */ /* 0x000fc800078e4800 */
[----:B------:R-:W-:Y:S01]  /*19e0*/  ISETP.NE.AND P1, PT, R30, 0x20, PT ;  /* 0x000000201e00780c */ /* 0x000fe20003f25270 */
[----:B------:R-:W-:Y:S01]  /*19f0*/  VIADD R30, R29, UR17 ;  /* 0x000000111d1e7c36 */ /* 0x000fe20008000000 */
[----:B------:R-:W-:-:S05]  /*1a00*/  IADD3 R2, PT, PT, R31, UR16, RZ ;  /* 0x000000101f027c10 */ /* 0x000fca000fffe0ff */
[----:B0-----:R-:W-:Y:S01]  /*1a10*/  @P0 SEL R4, R4, R5, !P1 ;  /* 0x0000000504040207 */ /* 0x001fe20004800000 */
[----:B------:R-:W-:Y:S02]  /*1a20*/  VIADD R5, R27, UR16 ;  /* 0x000000101b057c36 */ /* 0x000fe40008000000 */
[----:B----4-:R-:W-:Y:S02]  /*1a30*/  VIADD R31, R32, UR17 ;  /* 0x00000011201f7c36 */ /* 0x010fe40008000000 */
[----:B---3--:R-:W-:Y:S01]  /*1a40*/  IMAD.IADD R4, R4, 0x1, R33 ;  /* 0x0000000104047824 */ /* 0x008fe200078e0221 */
[----:B------:R-:W-:Y:S02]  /*1a50*/  VIMNMX R3, PT, PT, R5, R30, !PT ;  /* 0x0000001e05037248 */ /* 0x000fe40007fe0100 */
[----:B------:R-:W-:Y:S02]  /*1a60*/  VIMNMX R29, PT, PT, R2, R31, !PT ;  /* 0x0000001f021d7248 */ /* 0x000fe40007fe0100 */
[----:B------:R-:W-:-:S02]  /*1a70*/  VIMNMX R32, PT, PT, R3, R4, !PT ;  /* 0x0000000403207248 */ /* 0x000fc40007fe0100 */
[----:B------:R-:W-:Y:S02]  /*1a80*/  ISETP.NE.AND P0, PT, RZ, UR12, PT ;  /* 0x0000000cff007c0c */ /* 0x000fe4000bf05270 */
[----:B-1----:R-:W-:-:S04]  /*1a90*/  VIMNMX R27, PT, PT, R29, R32, !PT ;  /* 0x000000201d1b7248 */ /* 0x002fc80007fe0100 */
[----:B------:R-:W-:-:S04]  /*1aa0*/  ISETP.LT.AND P1, PT, R27, RZ, !P0 ;  /* 0x000000ff1b00720c */ /* 0x000fc80004721270 */
[----:B------:R-:W-:Y:S01]  /*1ab0*/  SEL R27, R27, RZ, !P1 ;  /* 0x000000ff1b1b7207 */ /* 0x000fe20004800000 */
[----:B------:R0:W-:Y:S01]  /*1ac0*/  STL [R26+0x40c], R3 ;  /* 0x00040c031a007387 */ /* 0x0001e20000100800 */
[----:B------:R-:W-:-:S03]  /*1ad0*/  IADD3 R33, PT, PT, R25, 0x1, R22 ;  /* 0x0000000119217810 */ /* 0x000fc60007ffe016 */
[----:B------:R0:W-:Y:S04]  /*1ae0*/  STL [R26+0x610], R29 ;  /* 0x0006101d1a007387 */ /* 0x0001e80000100800 */
[----:B------:R0:W-:Y:S01]  /*1af0*/  STL [R26+0x208], R27 ;  /* 0x0002081b1a007387 */ /* 0x0001e20000100800 */
[----:B------:R-:W-:Y:S02]  /*1b00*/  ISETP.GE.U32.AND P2, PT, R33, R16, PT ;  /* 0x000000102100720c */ /* 0x000fe40003f46070 */
[----:B------:R-:W-:Y:S02]  /*1b10*/  ISETP.GT.AND P3, PT, R3, R4, PT ;  /* 0x000000040300720c */ /* 0x000fe40003f64270 */
[----:B------:R-:W-:Y:S02]  /*1b20*/  ISETP.GT.AND P4, PT, R29, R32, PT ;  /* 0x000000201d00720c */ /* 0x000fe40003f84270 */
[----:B------:R-:W-:-:S02]  /*1b30*/  SEL R4, RZ, 0x2, !P3 ;  /* 0x00000002ff047807 */ /* 0x000fc40005800000 */
[----:B------:R-:W-:Y:S02]  /*1b40*/  ISETP.GT.AND P0, PT, R27, R10, !P0 ;  /* 0x0000000a1b00720c */ /* 0x000fe40004704270 */
[----:B------:R-:W-:-:S03]  /*1b50*/  SEL R4, R4, 0x1, !P4 ;  /* 0x0000000104047807 */ /* 0x000fc60006000000 */
[----:B0-----:R-:W-:Y:S08]  /*1b60*/  @P2 BRA `(.L_x_28) ;  /* 0x0000000000242947 */ /* 0x001ff00003800000 */
        /* <DEDUP_REMOVED lines=9> */
.L_x_28:
[----:B------:R-:W-:Y:S05]  /*1c00*/  BSYNC.RECONVERGENT B2 ;  /* 0x0000000000027941 */ /* 0x000fea0003800200 */
.L_x_27:
[----:B------:R-:W-:Y:S01]  /*1c10*/  @P0 VIADD R13, R28, 0x2 ;  /* 0x000000021c0d0836 */ /* 0x000fe20000000000 */
[----:B------:R-:W-:Y:S02]  /*1c20*/  SEL R10, R27, R10, P0 ;  /* 0x0000000a1b0a7207 */ /* 0x000fe40000000000 */
[----:B------:R-:W-:Y:S01]  /*1c30*/  SEL R12, R19, R12, P0 ;  /* 0x0000000c130c7207 */ /* 0x000fe20000000000 */
[----:B------:R-:W-:Y:S06]  /*1c40*/  BRA `(.L_x_29) ;  /* 0x0000000000287947 */ /* 0x000fec0003800000 */
.L_x_26:
[----:B------:R-:W-:Y:S01]  /*1c50*/  IADD3 R5, PT, PT, R25, 0x1, R22 ;  /* 0x0000000119057810 */ /* 0x000fe20007ffe016 */
[----:B------:R-:W-:Y:S01]  /*1c60*/  IMAD.MOV.U32 R4, RZ, RZ, 0x3 ;  /* 0x00000003ff047424 */ /* 0x000fe200078e00ff */
[----:B------:R0:W-:Y:S02]  /*1c70*/  STL [R26+0x208], RZ ;  /* 0x000208ff1a007387 */ /* 0x0001e40000100800 */
[----:B------:R-:W-:-:S13]  /*1c80*/  ISETP.GE.U32.AND P0, PT, R5, R16, PT ;  /* 0x000000100500720c */ /* 0x000fda0003f06070 */
[----:B------:R-:W2:Y:S02]  /*1c90*/  @!P0 LDC.64 R2, c[0x0][0x3a0] ;  /* 0x0000e800ff028b82 */ /* 0x000ea40000000a00 */
[----:B--2---:R-:W-:Y:S01]  /*1ca0*/  @!P0 IADD3 R2, P1, PT, R5, R2, RZ ;  /* 0x0000000205028210 */ /* 0x004fe20007f3e0ff */
[----:B------:R-:W-:-:S04]  /*1cb0*/  IMAD.MOV.U32 R5, RZ, RZ, -0xf4240 ;  /* 0xfff0bdc0ff057424 */ /* 0x000fc800078e00ff */
[----:B------:R-:W-:Y:S01]  /*1cc0*/  @!P0 IMAD.X R3, RZ, RZ, R3, P1 ;  /* 0x000000ffff038224 */ /* 0x000fe200008e0603 */
[----:B------:R0:W-:Y:S04]  /*1cd0*/  STL [R26+0x40c], R5 ;  /* 0x00040c051a007387 */ /* 0x0001e80000100800 */
[----:B------:R0:W-:Y:S03]  /*1ce0*/  @!P0 STG.E.U8 desc[UR4][R2.64], R4 ;  /* 0x0000000402008986 */ /* 0x0001e6000c101104 */
.L_x_29:
[----:B------:R-:W-:Y:S05]  /*1cf0*/  BSYNC.RECONVERGENT B1 ;  /* 0x0000000000017941 */ /* 0x000fea0003800200 */
.L_x_25:
[----:B------:R-:W-:-:S05]  /*1d00*/  VIADD R25, R25, 0x2 ;  /* 0x0000000219197836 */ /* 0x000fca0000000000 */
[----:B------:R-:W-:-:S13]  /*1d10*/  ISETP.NE.AND P0, PT, R25, R24, PT ;  /* 0x000000181900720c */ /* 0x000fda0003f05270 */
[----:B------:R-:W-:Y:S05]  /*1d20*/  @P0 BRA `(.L_x_30) ;  /* 0xfffffff400b40947 */ /* 0x000fea000383ffff */
.L_x_19:
[----:B------:R-:W0:Y:S02]  /*1d30*/  LDCU UR6, c[0x0][0x3b8] ;  /* 0x00007700ff0677ac */ /* 0x000e240008000800 */
[----:B0-----:R-:W-:-:S05]  /*1d40*/  IMAD.U32 R4, RZ, RZ, UR6 ;  /* 0x00000006ff047e24 */ /* 0x001fca000f8e00ff */
[----:B------:R-:W-:-:S04]  /*1d50*/  LOP3.LUT R2, R4, 0x1, RZ, 0xc0, !PT ;  /* 0x0000000104027812 */ /* 0x000fc800078ec0ff */
[----:B------:R-:W-:-:S13]  /*1d60*/  ISETP.NE.U32.AND P0, PT, R2, 0x1, PT ;  /* 0x000000010200780c */ /* 0x000fda0003f05070 */
[----:B------:R-:W-:Y:S05]  /*1d70*/  @P0 BRA `(.L_x_31) ;  /* 0x00000004004c0947 */ /* 0x000fea0003800000 */
[----:B------:R-:W-:Y:S01]  /*1d80*/  IMAD.IADD R23, R23, 0x1, R24 ;  /* 0x0000000117177824 */ /* 0x000fe200078e0218 */
[----:B------:R-:W-:Y:S04]  /*1d90*/  BSSY.RECONVERGENT B1, `(.L_x_31) ;  /* 0x0000051000017945 */ /* 0x000fe80003800200 */
[----:B------:R-:W-:-:S04]  /*1da0*/  ISETP.GE.AND P0, PT, R23, R6, PT ;  /* 0x000000061700720c */ /* 0x000fc80003f06270 */
[----:B------:R-:W-:-:S13]  /*1db0*/  ISETP.LT.OR P0, PT, R23, RZ, P0 ;  /* 0x000000ff1700720c */ /* 0x000fda0000701670 */
[----:B------:R-:W-:Y:S05]  /*1dc0*/  @P0 BRA `(.L_x_32) ;  /* 0x0000000400080947 */ /* 0x000fea0003800000 */
[C---:B------:R-:W-:Y:S01]  /*1dd0*/  ISETP.NE.AND P2, PT, R24.reuse, RZ, PT ;  /* 0x000000ff1800720c */ /* 0x040fe20003f45270 */
[----:B------:R-:W0:Y:S01]  /*1de0*/  LDCU.64 UR6, c[0x0][0x380] ;  /* 0x00007000ff0677ac */ /* 0x000e220008000a00 */
[C---:B------:R-:W-:Y:S01]  /*1df0*/  LEA R5, R24.reuse, R1, 0x2 ;  /* 0x0000000118057211 */ /* 0x040fe200078e10ff */
[----:B------:R-:W3:Y:S04]  /*1e00*/  LDCU UR18, c[0x0][0x3b4] ;  /* 0x00007680ff1277ac */ /* 0x000ee80008000800 */
[----:B------:R-:W2:Y:S01]  /*1e10*/  LDL R28, [R5] ;  /* 0x00000000051c7983 */ /* 0x000ea20000100800 */
[----:B------:R-:W2:Y:S03]  /*1e20*/  LDCU UR13, c[0x0][0x3b0] ;  /* 0x00007600ff0d77ac */ /* 0x000ea60008000800 */
[----:B------:R-:W3:Y:S02]  /*1e30*/  LDL R31, [R5+0x60c] ;  /* 0x00060c00051f7983 */ /* 0x000ee40000100800 */
[----:B-1----:R-:W-:-:S06]  /*1e40*/  @P2 IMAD R26, R24, 0x4, R8 ;  /* 0x00000004181a2824 */ /* 0x002fcc00078e0208 */
[----:B------:R-:W4:Y:S01]  /*1e50*/  @P2 LDL R26, [R26+-0x4] ;  /* 0xfffffc001a1a2983 */ /* 0x000f220000100800 */
[----:B------:R-:W-:-:S05]  /*1e60*/  IMAD.IADD R2, R7, 0x1, R23 ;  /* 0x0000000107027824 */ /* 0x000fca00078e0217 */
[----:B0-----:R-:W-:Y:S01]  /*1e70*/  IADD3 R2, P0, PT, R2, UR6, RZ ;  /* 0x0000000602027c10 */ /* 0x001fe2000ff1e0ff */
[----:B------:R-:W-:-:S04]  /*1e80*/  IMAD.MOV.U32 R25, RZ, RZ, -0xf4240 ;  /* 0xfff0bdc0ff197424 */ /* 0x000fc800078e00ff */
[----:B------:R-:W-:Y:S01]  /*1e90*/  IMAD.X R3, RZ, RZ, UR7, P0 ;  /* 0x00000007ff037e24 */ /* 0x000fe200080e06ff */
[----:B------:R-:W-:-:S04]  /*1ea0*/  VIMNMX.U32 R30, PT, PT, R24, 0x1, !PT ;  /* 0x00000001181e7848 */ /* 0x000fc80007fe0000 */
[----:B------:R0:W2:Y:S01]  /*1eb0*/  LDG.E.U8 R29, desc[UR4][R2.64] ;  /* 0x00000004021d7981 */ /* 0x0000a2000c1e1100 */
[----:B------:R-:W-:-:S04]  /*1ec0*/  VIADD R34, R30, 0xffffffff ;  /* 0xffffffff1e227836 */ /* 0x000fc80000000000 */
[----:B------:R-:W-:Y:S01]  /*1ed0*/  IMAD R34, R34, 0x4, R1 ;  /* 0x0000000422227824 */ /* 0x000fe200078e0201 */
[----:B0-----:R-:W0:Y:S01]  /*1ee0*/  LDC.64 R2, c[0x0][0x3a8] ;  /* 0x0000ea00ff027b82 */ /* 0x001e220000000a00 */
[----:B---3--:R-:W-:Y:S02]  /*1ef0*/  VIADD R31, R31, UR18 ;  /* 0x000000121f1f7c36 */ /* 0x008fe40008000000 */
[----:B----4-:R-:W-:Y:S02]  /*1f00*/  @P2 VIADD R25, R26, UR18 ;  /* 0x000000121a192c36 */ /* 0x010fe40008000000 */
[----:B--2---:R-:W-:Y:S02]  /*1f10*/  VIADD R26, R28, UR13 ;  /* 0x0000000d1c1a7c36 */ /* 0x004fe40008000000 */
[----:B------:R-:W-:-:S03]  /*1f20*/  VIADD R28, R27, UR13 ;  /* 0x0000000d1b1c7c36 */ /* 0x000fc60008000000 */
[----:B------:R-:W-:Y:S02]  /*1f30*/  VIMNMX R30, PT, PT, R26, R31, !PT ;  /* 0x0000001f1a1e7248 */ /* 0x000fe40007fe0100 */
[----:B------:R-:W-:-:S03]  /*1f40*/  VIMNMX R32, PT, PT, R28, R25, !PT ;  /* 0x000000191c207248 */ /* 0x000fc60007fe0100 */
[----:B------:R1:W-:Y:S04]  /*1f50*/  STL [R5+0x60c], R30 ;  /* 0x00060c1e05007387 */ /* 0x0003e80000100800 */
[----:B------:R1:W-:Y:S04]  /*1f60*/  STL [R5+0x408], R32 ;  /* 0x0004082005007387 */ /* 0x0003e80000100800 */
[----:B------:R-:W2:Y:S01]  /*1f70*/  LDL R27, [R34] ;  /* 0x00000000221b7983 */ /* 0x000ea20000100800 */
[----:B------:R-:W-:Y:S02]  /*1f80*/  ISETP.GT.U32.AND P3, PT, R19, 0x1, PT ;  /* 0x000000011300780c */ /* 0x000fe40003f64070 */
[----:B-----5:R-:W-:-:S02]  /*1f90*/  ISETP.NE.AND P0, PT, R0, R29, PT ;  /* 0x0000001d0000720c */ /* 0x020fc40003f05270 */
[----:B------:R-:W-:-:S04]  /*1fa0*/  LOP3.LUT R0, R29, 0xff, R0, 0x48, !PT ;  /* 0x000000ff1d007812 */ /* 0x000fc800078e4800 */
[----:B------:R-:W-:Y:S02]  /*1fb0*/  ISETP.NE.AND P1, PT, R0, 0x20, PT ;  /* 0x000000200000780c */ /* 0x000fe40003f25270 */
[----:B------:R-:W3:Y:S05]  /*1fc0*/  LDC R0, c[0x0][0x3bc] ;  /* 0x0000ef00ff007b82 */ /* 0x000eea0000000800 */
[----:B0-----:R-:W-:Y:S02]  /*1fd0*/  @P0 SEL R2, R2, R3, !P1 ;  /* 0x0000000302020207 */ /* 0x001fe40004800000 */
[----:B------:R-:W-:Y:S01]  /*1fe0*/  IADD3 R29, PT, PT, R22, R24, RZ ;  /* 0x00000018161d7210 */ /* 0x000fe20007ffe0ff */
[----:B------:R-:W-:Y:S01]  /*1ff0*/  BSSY.RECONVERGENT B2, `(.L_x_33) ;  /* 0x000001b000027945 */ /* 0x000fe20003800200 */
[----:B--2---:R-:W-:-:S05]  /*2000*/  @P3 SEL R27, R21, R27, !P2 ;  /* 0x0000001b151b3207 */ /* 0x004fca0005000000 */
[----:B------:R-:W-:-:S05]  /*2010*/  IMAD.IADD R27, R2, 0x1, R27 ;  /* 0x00000001021b7824 */ /* 0x000fca00078e021b */
[----:B------:R-:W-:-:S04]  /*2020*/  VIMNMX R3, PT, PT, R32, R27, !PT ;  /* 0x0000001b20037248 */ /* 0x000fc80007fe0100 */
[----:B------:R-:W-:-:S04]  /*2030*/  VIMNMX R21, PT, PT, R30, R3, !PT ;  /* 0x000000031e157248 */ /* 0x000fc80007fe0100 */
[----:B------:R-:W-:-:S04]  /*2040*/  ISETP.GE.AND P0, PT, R21, RZ, PT ;  /* 0x000000ff1500720c */ /* 0x000fc80003f06270 */
[----:B---3--:R-:W-:-:S04]  /*2050*/  ISETP.EQ.AND P0, PT, R0, RZ, !P0 ;  /* 0x000000ff0000720c */ /* 0x008fc80004702270 */
[----:B------:R-:W-:-:S05]  /*2060*/  SEL R21, R21, RZ, !P0 ;  /* 0x000000ff15157207 */ /* 0x000fca0004000000 */
[----:B------:R1:W-:Y:S01]  /*2070*/  STL [R5+0x204], R21 ;  /* 0x0002041505007387 */ /* 0x0003e20000100800 */
[----:B------:R-:W-:Y:S02]  /*2080*/  ISETP.GE.U32.AND P2, PT, R29, R16, PT ;  /* 0x000000101d00720c */ /* 0x000fe40003f46070 */
[----:B------:R-:W-:Y:S02]  /*2090*/  ISETP.GT.AND P1, PT, R21, R10, PT ;  /* 0x0000000a1500720c */ /* 0x000fe40003f24270 */
[----:B------:R-:W-:Y:S02]  /*20a0*/  ISETP.GT.AND P3, PT, R32, R27, PT ;  /* 0x0000001b2000720c */ /* 0x000fe40003f64270 */
[----:B------:R-:W-:Y:S02]  /*20b0*/  ISETP.EQ.AND P1, PT, R0, RZ, P1 ;  /* 0x000000ff0000720c */ /* 0x000fe40000f22270 */
[----:B------:R-:W-:Y:S02]  /*20c0*/  ISETP.GT.AND P4, PT, R30, R3, PT ;  /* 0x000000031e00720c */ /* 0x000fe40003f84270 */
[----:B------:R-:W-:-:S04]  /*20d0*/  SEL R0, RZ, 0x2, !P3 ;  /* 0x00000002ff007807 */ /* 0x000fc80005800000 */
[----:B------:R-:W-:Y:S01]  /*20e0*/  SEL R0, R0, 0x1, !P4 ;  /* 0x0000000100007807 */ /* 0x000fe20006000000 */
[----:B-1----:R-:W-:Y:S06]  /*20f0*/  @P2 BRA `(.L_x_34) ;  /* 0x0000000000282947 */ /* 0x002fec0003800000 */
[----:B------:R-:W0:Y:S01]  /*2100*/  LDCU.64 UR6, c[0x0][0x3a0] ;  /* 0x00007400ff0677ac */ /* 0x000e220008000a00 */
[----:B------:R-:W-:Y:S02]  /*2110*/  ISETP.GE.AND P2, PT, R28, R25, PT ;  /* 0x000000191c00720c */ /* 0x000fe40003f46270 */
[----:B------:R-:W-:Y:S02]  /*2120*/  ISETP.GE.AND P3, PT, R26, R31, PT ;  /* 0x0000001f1a00720c */ /* 0x000fe40003f66270 */
[----:B------:R-:W-:Y:S02]  /*2130*/  SEL R0, R0, 0x3, !P0 ;  /* 0x0000000300007807 */ /* 0x000fe40004000000 */
[----:B------:R-:W-:Y:S02]  /*2140*/  SEL R5, RZ, 0x4, !P2 ;  /* 0x00000004ff057807 */ /* 0x000fe40005000000 */
[----:B------:R-:W-:-:S04]  /*2150*/  SEL R22, RZ, 0x8, !P3 ;  /* 0x00000008ff167807 */ /* 0x000fc80005800000 */
[----:B------:R-:W-:Y:S02]  /*2160*/  IADD3 R5, PT, PT, R0, R22, R5 ;  /* 0x0000001600057210 */ /* 0x000fe40007ffe005 */
[----:B0-----:R-:W-:-:S05]  /*2170*/  IADD3 R2, P0, PT, R29, UR6, RZ ;  /* 0x000000061d027c10 */ /* 0x001fca000ff1e0ff */
[----:B------:R-:W-:-:S05]  /*2180*/  IMAD.X R3, RZ, RZ, UR7, P0 ;  /* 0x00000007ff037e24 */ /* 0x000fca00080e06ff */
[----:B------:R0:W-:Y:S03]  /*2190*/  STG.E.U8 desc[UR4][R2.64], R5 ;  /* 0x0000000502007986 */ /* 0x0001e6000c101104 */
.L_x_34:
[----:B------:R-:W-:Y:S05]  /*21a0*/  BSYNC.RECONVERGENT B2 ;  /* 0x0000000000027941 */ /* 0x000fea0003800200 */
.L_x_33:
[----:B------:R-:W-:Y:S01]  /*21b0*/  SEL R10, R21, R10, P1 ;  /* 0x0000000a150a7207 */ /* 0x000fe20000800000 */
[----:B------:R-:W-:Y:S01]  /*21c0*/  @P1 VIADD R13, R23, 0x1 ;  /* 0x00000001170d1836 */ /* 0x000fe20000000000 */
[----:B------:R-:W-:Y:S01]  /*21d0*/  SEL R12, R19, R12, P1 ;  /* 0x0000000c130c7207 */ /* 0x000fe20000800000 */
[----:B------:R-:W-:Y:S06]  /*21e0*/  BRA `(.L_x_35) ;  /* 0x00000000002c7947 */ /* 0x000fec0003800000 */
.L_x_32:
[----:B------:R-:W-:Y:S02]  /*21f0*/  IMAD.IADD R5, R22, 0x1, R24 ;  /* 0x0000000116057824 */ /* 0x000fe400078e0218 */
[----:B------:R-:W-:Y:S02]  /*2200*/  IMAD R24, R24, 0x4, R1 ;  /* 0x0000000418187824 */ /* 0x000fe400078e0201 */
[----:B-----5:R-:W-:Y:S01]  /*2210*/  IMAD.MOV.U32 R0, RZ, RZ, 0x3 ;  /* 0x00000003ff007424 */ /* 0x020fe200078e00ff */
[C---:B------:R-:W-:Y:S02]  /*2220*/  ISETP.GE.U32.AND P0, PT, R5.reuse, R16, PT ;  /* 0x000000100500720c */ /* 0x040fe40003f06070 */
[----:B------:R0:W-:Y:S11]  /*2230*/  STL [R24+0x204], RZ ;  /* 0x000204ff18007387 */ /* 0x0001f60000100800 */
[----:B------:R-:W3:Y:S02]  /*2240*/  @!P0 LDC.64 R2, c[0x0][0x3a0] ;  /* 0x0000e800ff028b82 */ /* 0x000ee40000000a00 */
[----:B---3--:R-:W-:Y:S01]  /*2250*/  @!P0 IADD3 R2, P1, PT, R5, R2, RZ ;  /* 0x0000000205028210 */ /* 0x008fe20007f3e0ff */
[----:B------:R-:W-:-:S04]  /*2260*/  IMAD.MOV.U32 R5, RZ, RZ, -0xf4240 ;  /* 0xfff0bdc0ff057424 */ /* 0x000fc800078e00ff */
[----:B------:R-:W-:Y:S01]  /*2270*/  @!P0 IMAD.X R3, RZ, RZ, R3, P1 ;  /* 0x000000ffff038224 */ /* 0x000fe200008e0603 */
[----:B------:R0:W-:Y:S04]  /*2280*/  STL [R24+0x408], R5 ;  /* 0x0004080518007387 */ /* 0x0001e80000100800 */
[----:B------:R0:W-:Y:S03]  /*2290*/  @!P0 STG.E.U8 desc[UR4][R2.64], R0 ;  /* 0x0000000002008986 */ /* 0x0001e6000c101104 */
.L_x_35:
[----:B--2-4-:R-:W-:Y:S05]  /*22a0*/  BSYNC.RECONVERGENT B1 ;  /* 0x0000000000017941 */ /* 0x014fea0003800200 */
.L_x_31:
[----:B0----5:R-:W-:-:S05]  /*22b0*/  VIADD R0, R4, 0xffffffff ;  /* 0xffffffff04007836 */ /* 0x021fca0000000000 */
[----:B------:R-:W-:Y:S01]  /*22c0*/  ISETP.GE.U32.AND P0, PT, R0, 0xf, PT ;  /* 0x0000000f0000780c */ /* 0x000fe20003f06070 */
[----:B------:R-:W-:-:S12]  /*22d0*/  IMAD.MOV.U32 R0, RZ, RZ, RZ ;  /* 0x000000ffff007224 */ /* 0x000fd800078e00ff */
[----:B------:R-:W-:Y:S05]  /*22e0*/  @!P0 BRA `(.L_x_36) ;  /* 0x00000000009c8947 */ /* 0x000fea0003800000 */
[----:B------:R-:W-:-:S07]  /*22f0*/  IMAD.MOV.U32 R0, RZ, RZ, RZ ;  /* 0x000000ffff007224 */ /* 0x000fce00078e00ff */
.L_x_37:
[----:B---3--:R-:W-:-:S05]  /*2300*/  LEA R34, R0, R1, 0x2 ;  /* 0x0000000100227211 */ /* 0x008fca00078e10ff */
[----:B------:R-:W3:Y:S04]  /*2310*/  LDL R2, [R34+0x204] ;  /* 0x0002040022027983 */ /* 0x000ee80000100800 */
[----:B------:R-:W5:Y:S04]  /*2320*/  LDL R3, [R34+0x208] ;  /* 0x0002080022037983 */ /* 0x000f680000100800 */
[----:B------:R-:W2:Y:S04]  /*2330*/  LDL R5, [R34+0x20c] ;  /* 0x00020c0022057983 */ /* 0x000ea80000100800 */
[----:B------:R-:W4:Y:S04]  /*2340*/  LDL R21, [R34+0x210] ;  /* 0x0002100022157983 */ /* 0x000f280000100800 */
[----:B------:R-:W4:Y:S04]  /*2350*/  LDL R22, [R34+0x214] ;  /* 0x0002140022167983 */ /* 0x000f280000100800 */
[----:B------:R-:W4:Y:S04]  /*2360*/  LDL R23, [R34+0x218] ;  /* 0x0002180022177983 */ /* 0x000f280000100800 */
[----:B------:R-:W4:Y:S04]  /*2370*/  LDL R24, [R34+0x21c] ;  /* 0x00021c0022187983 */ /* 0x000f280000100800 */
[----:B------:R-:W4:Y:S04]  /*2380*/  LDL R25, [R34+0x220] ;  /* 0x0002200022197983 */ /* 0x000f280000100800 */
[----:B-1----:R-:W4:Y:S04]  /*2390*/  LDL R26, [R34+0x224] ;  /* 0x00022400221a7983 */ /* 0x002f280000100800 */
[----:B------:R-:W4:Y:S04]  /*23a0*/  LDL R27, [R34+0x228] ;  /* 0x00022800221b7983 */ /* 0x000f280000100800 */
[----:B------:R-:W4:Y:S04]  /*23b0*/  LDL R28, [R34+0x22c] ;  /* 0x00022c00221c7983 */ /* 0x000f280000100800 */
[----:B------:R-:W4:Y:S04]  /*23c0*/  LDL R29, [R34+0x230] ;  /* 0x00023000221d7983 */ /* 0x000f280000100800 */
[----:B------:R-:W4:Y:S04]  /*23d0*/  LDL R30, [R34+0x234] ;  /* 0x00023400221e7983 */ /* 0x000f280000100800 */
[----:B------:R-:W4:Y:S04]  /*23e0*/  LDL R31, [R34+0x238] ;  /* 0x00023800221f7983 */ /* 0x000f280000100800 */
[----:B------:R-:W4:Y:S04]  /*23f0*/  LDL R32, [R34+0x23c] ;  /* 0x00023c0022207983 */ /* 0x000f280000100800 */
[----:B------:R-:W4:Y:S01]  /*2400*/  LDL R33, [R34+0x240] ;  /* 0x0002400022217983 */ /* 0x000f220000100800 */
[----:B------:R-:W-:-:S03]  /*2410*/  VIADD R0, R0, 0x10 ;  /* 0x0000001000007836 */ /* 0x000fc60000000000 */
[----:B---3--:R-:W-:Y:S04]  /*2420*/  STL [R34], R2 ;  /* 0x0000000222007387 */ /* 0x008fe80000100800 */
[----:B-----5:R0:W-:Y:S04]  /*2430*/  STL [R34+0x4], R3 ;  /* 0x0000040322007387 */ /* 0x0201e80000100800 */
[----:B--2---:R3:W-:Y:S04]  /*2440*/  STL [R34+0x8], R5 ;  /* 0x0000080522007387 */ /* 0x0047e80000100800 */
[----:B----4-:R3:W-:Y:S01]  /*2450*/  STL [R34+0xc], R21 ;  /* 0x00000c1522007387 */ /* 0x0107e20000100800 */
[----:B0-----:R-:W-:-:S03]  /*2460*/  LOP3.LUT R3, R4, 0x7ffffff0, RZ, 0xc0, !PT ;  /* 0x7ffffff004037812 */ /* 0x001fc600078ec0ff */
        /* <DEDUP_REMOVED lines=12> */
[----:B------:R3:W-:Y:S01]  /*2530*/  STL [R34+0x3c], R33 ;  /* 0x00003c2122007387 */ /* 0x0007e20000100800 */
[----:B------:R-:W-:Y:S05]  /*2540*/  @P0 BRA `(.L_x_37) ;  /* 0xfffffffc006c0947 */ /* 0x000fea000383ffff */
[----:B------:R-:W-:-:S07]  /*2550*/  IMAD.MOV.U32 R0, RZ, RZ, R3 ;  /* 0x000000ffff007224 */ /* 0x000fce00078e0003 */
.L_x_36:
[----:B------:R-:W-:-:S13]  /*2560*/  ISETP.NE.AND P0, PT, R15, RZ, PT ;  /* 0x000000ff0f00720c */ /* 0x000fda0003f05270 */
[----:B------:R-:W-:Y:S05]  /*2570*/  @!P0 BRA `(.L_x_38) ;  /* 0x0000000000c48947 */ /* 0x000fea0003800000 */
[----:B------:R-:W-:Y:S01]  /*2580*/  VIADD R2, R15, 0xffffffff ;  /* 0xffffffff0f027836 */ /* 0x000fe20000000000 */
[----:B------:R-:W-:-:S04]  /*2590*/  ISETP.NE.AND P1, PT, R17, RZ, PT ;  /* 0x000000ff1100720c */ /* 0x000fc80003f25270 */
[----:B------:R-:W-:-:S13]  /*25a0*/  ISETP.GE.U32.AND P0, PT, R2, 0x7, PT ;  /* 0x000000070200780c */ /* 0x000fda0003f06070 */
[----:B------:R-:W-:Y:S05]  /*25b0*/  @!P0 BRA `(.L_x_39) ;  /* 0x0000000000488947 */ /* 0x000fea0003800000 */
[----:B-1-3--:R-:W-:-:S05]  /*25c0*/  IMAD R26, R0, 0x4, R1 ;  /* 0x00000004001a7824 */ /* 0x00afca00078e0201 */
[----:B------:R-:W3:Y:S04]  /*25d0*/  LDL R2, [R26+0x204] ;  /* 0x000204001a027983 */ /* 0x000ee80000100800 */
[----:B------:R-:W5:Y:S04]  /*25e0*/  LDL R3, [R26+0x208] ;  /* 0x000208001a037983 */ /* 0x000f680000100800 */
[----:B------:R-:W2:Y:S04]  /*25f0*/  LDL R5, [R26+0x20c] ;  /* 0x00020c001a057983 */ /* 0x000ea80000100800 */
[----:B------:R-:W4:Y:S04]  /*2600*/  LDL R21, [R26+0x210] ;  /* 0x000210001a157983 */ /* 0x000f280000100800 */
[----:B------:R-:W4:Y:S04]  /*2610*/  LDL R22, [R26+0x214] ;  /* 0x000214001a167983 */ /* 0x000f280000100800 */
[----:B------:R-:W4:Y:S04]  /*2620*/  LDL R23, [R26+0x218] ;  /* 0x000218001a177983 */ /* 0x000f280000100800 */
[----:B------:R-:W4:Y:S04]  /*2630*/  LDL R24, [R26+0x21c] ;  /* 0x00021c001a187983 */ /* 0x000f280000100800 */
[----:B------:R-:W4:Y:S01]  /*2640*/  LDL R25, [R26+0x220] ;  /* 0x000220001a197983 */ /* 0x000f220000100800 */
[----:B------:R-:W-:-:S03]  /*2650*/  VIADD R0, R0, 0x8 ;  /* 0x0000000800007836 */ /* 0x000fc60000000000 */
[----:B---3--:R0:W-:Y:S04]  /*2660*/  STL [R26], R2 ;  /* 0x000000021a007387 */ /* 0x0081e80000100800 */
[----:B-----5:R0:W-:Y:S04]  /*2670*/  STL [R26+0x4], R3 ;  /* 0x000004031a007387 */ /* 0x0201e80000100800 */
[----:B--2---:R0:W-:Y:S04]  /*2680*/  STL [R26+0x8], R5 ;  /* 0x000008051a007387 */ /* 0x0041e80000100800 */
[----:B----4-:R0:W-:Y:S04]  /*2690*/  STL [R26+0xc], R21 ;  /* 0x00000c151a007387 */ /* 0x0101e80000100800 */
[----:B------:R0:W-:Y:S04]  /*26a0*/  STL [R26+0x10], R22 ;  /* 0x000010161a007387 */ /* 0x0001e80000100800 */
[----:B------:R0:W-:Y:S04]  /*26b0*/  STL [R26+0x14], R23 ;  /* 0x000014171a007387 */ /* 0x0001e80000100800 */
[----:B------:R0:W-:Y:S04]  /*26c0*/  STL [R26+0x18], R24 ;  /* 0x000018181a007387 */ /* 0x0001e80000100800 */
[----:B------:R0:W-:Y:S02]  /*26d0*/  STL [R26+0x1c], R25 ;  /* 0x00001c191a007387 */ /* 0x0001e40000100800 */
.L_x_39:
[----:B------:R-:W-:Y:S05]  /*26e0*/  @!P1 BRA `(.L_x_38) ;  /* 0x0000000000689947 */ /* 0x000fea0003800000 */
[----:B0-----:R-:W-:Y:S01]  /*26f0*/  VIADD R2, R17, 0xffffffff ;  /* 0xffffffff11027836 */ /* 0x001fe20000000000 */
[----:B---3--:R-:W-:-:S04]  /*2700*/  LOP3.LUT P1, R23, R4, 0x3, RZ, 0xc0, !PT ;  /* 0x0000000304177812 */ /* 0x008fc8000782c0ff */
[----:B------:R-:W-:-:S13]  /*2710*/  ISETP.GE.U32.AND P0, PT, R2, 0x3, PT ;  /* 0x000000030200780c */ /* 0x000fda0003f06070 */
[----:B------:R-:W-:Y:S05]  /*2720*/  @!P0 BRA `(.L_x_40) ;  /* 0x0000000000288947 */ /* 0x000fea0003800000 */
[----:B------:R-:W-:-:S05]  /*2730*/  IMAD R22, R0, 0x4, R1 ;  /* 0x0000000400167824 */ /* 0x000fca00078e0201 */
[----:B------:R-:W3:Y:S04]  /*2740*/  LDL R2, [R22+0x204] ;  /* 0x0002040016027983 */ /* 0x000ee80000100800 */
[----:B------:R-:W5:Y:S04]  /*2750*/  LDL R3, [R22+0x208] ;  /* 0x0002080016037983 */ /* 0x000f680000100800 */
[----:B------:R-:W2:Y:S04]  /*2760*/  LDL R5, [R22+0x20c] ;  /* 0x00020c0016057983 */ /* 0x000ea80000100800 */
[----:B------:R-:W4:Y:S01]  /*2770*/  LDL R21, [R22+0x210] ;  /* 0x0002100016157983 */ /* 0x000f220000100800 */
[----:B------:R-:W-:-:S03]  /*2780*/  VIADD R0, R0, 0x4 ;  /* 0x0000000400007836 */ /* 0x000fc60000000000 */
[----:B---3--:R0:W-:Y:S04]  /*2790*/  STL [R22], R2 ;  /* 0x0000000216007387 */ /* 0x0081e80000100800 */
[----:B-----5:R0:W-:Y:S04]  /*27a0*/  STL [R22+0x4], R3 ;  /* 0x0000040316007387 */ /* 0x0201e80000100800 */
[----:B--2---:R0:W-:Y:S04]  /*27b0*/  STL [R22+0x8], R5 ;  /* 0x0000080516007387 */ /* 0x0041e80000100800 */
[----:B----4-:R0:W-:Y:S02]  /*27c0*/  STL [R22+0xc], R21 ;  /* 0x00000c1516007387 */ /* 0x0101e40000100800 */
.L_x_40:
[----:B------:R-:W-:Y:S05]  /*27d0*/  @!P1 BRA `(.L_x_38) ;  /* 0x00000000002c9947 */ /* 0x000fea0003800000 */
[----:B0-----:R-:W-:-:S05]  /*27e0*/  IMAD R3, R0, 0x4, R1 ;  /* 0x0000000400037824 */ /* 0x001fca00078e0201 */
[----:B------:R-:W3:Y:S01]  /*27f0*/  LDL R0, [R3+0x204] ;  /* 0x0002040003007983 */ /* 0x000ee20000100800 */
[----:B------:R-:W-:-:S03]  /*2800*/  ISETP.NE.AND P0, PT, R23, 0x1, PT ;  /* 0x000000011700780c */ /* 0x000fc60003f05270 */
[----:B---3--:R0:W-:Y:S10]  /*2810*/  STL [R3], R0 ;  /* 0x0000000003007387 */ /* 0x0081f40000100800 */
[----:B------:R-:W-:Y:S05]  /*2820*/  @!P0 BRA `(.L_x_38) ;  /* 0x0000000000188947 */ /* 0x000fea0003800000 */
[----:B0-----:R-:W3:Y:S01]  /*2830*/  LDL R0, [R3+0x208] ;  /* 0x0002080003007983 */ /* 0x001ee20000100800 */
[----:B------:R-:W-:-:S03]  /*2840*/  ISETP.NE.AND P0, PT, R23, 0x2, PT ;  /* 0x000000021700780c */ /* 0x000fc60003f05270 */
[----:B---3--:R0:W-:Y:S10]  /*2850*/  STL [R3+0x4], R0 ;  /* 0x0000040003007387 */ /* 0x0081f40000100800 */
[----:B------:R-:W-:Y:S05]  /*2860*/  @!P0 BRA `(.L_x_38) ;  /* 0x0000000000088947 */ /* 0x000fea0003800000 */
[----:B0-----:R-:W3:Y:S04]  /*2870*/  LDL R0, [R3+0x20c] ;  /* 0x00020c0003007983 */ /* 0x001ee80000100800 */
[----:B---3--:R0:W-:Y:S02]  /*2880*/  STL [R3+0x8], R0 ;  /* 0x0000080003007387 */ /* 0x0081e40000100800 */
.L_x_38:
[----:B------:R-:W-:-:S05]  /*2890*/  VIADD R19, R19, 0x1 ;  /* 0x0000000113137836 */ /* 0x000fca0000000000 */
[----:B------:R-:W-:-:S13]  /*28a0*/  ISETP.NE.AND P0, PT, R19, R20, PT ;  /* 0x000000141300720c */ /* 0x000fda0003f05270 */
[----:B------:R-:W-:Y:S05]  /*28b0*/  @P0 BRA `(.L_x_41) ;  /* 0xffffffe800180947 */ /* 0x000fea000383ffff */
.L_x_18:
[----:B012-4-:R-:W-:Y:S05]  /*28c0*/  BSYNC.RECONVERGENT B0 ;  /* 0x0000000000007941 */ /* 0x017fea0003800200 */
.L_x_17:
[----:B------:R-:W0:Y:S02]  /*28d0*/  LDCU UR6, c[0x0][0x3bc] ;  /* 0x00007780ff0677ac */ /* 0x000e240008000800 */
[----:B0-----:R-:W-:-:S09]  /*28e0*/  UISETP.NE.AND UP0, UPT, UR6, 0x1, UPT ;  /* 0x000000010600788c */ /* 0x001fd2000bf05270 */
[----:B------:R-:W-:Y:S05]  /*28f0*/  BRA.U !UP0, `(.L_x_42) ;  /* 0x00000021086c7547 */ /* 0x000fea000b800000 */
[----:B------:R-:W-:-:S09]  /*2900*/  UISETP.NE.AND UP0, UPT, UR6, 0x2, UPT ;  /* 0x000000020600788c */ /* 0x000fd2000bf05270 */
[----:B------:R-:W-:Y:S05]  /*2910*/  BRA.U UP0, `(.L_x_43) ;  /* 0x0000002500087547 */ /* 0x000fea000b800000 */
[----:B------:R-:W-:Y:S01]  /*2920*/  ISETP.GE.AND P0, PT, R4, 0x1, PT ;  /* 0x000000010400780c */ /* 0x000fe20003f06270 */
[----:B------:R-:W-:Y:S01]  /*2930*/  BSSY.RECONVERGENT B0, `(.L_x_44) ;  /* 0x0000216000007945 */ /* 0x000fe20003800200 */
[----:B------:R-:W-:-:S11]  /*2940*/  MOV R10, 0xfff0bdc0 ;  /* 0xfff0bdc0000a7802 */ /* 0x000fd60000000f00 */
[----:B------:R-:W-:Y:S05]  /*2950*/  @!P0 BRA `(.L_x_45) ;  /* 0x00000020004c8947 */ /* 0x000fea0003800000 */
[C---:B------:R-:W-:Y:S01]  /*2960*/  ISETP.GE.U32.AND P0, PT, R4.reuse, 0x8, PT ;  /* 0x000000080400780c */ /* 0x040fe20003f06070 */
[----:B------:R-:W-:Y:S01]  /*2970*/  BSSY.RECONVERGENT B1, `(.L_x_46) ;  /* 0x0000116000017945 */ /* 0x000fe20003800200 */
[C---:B-----5:R-:W-:Y:S01]  /*2980*/  IMAD R0, R9.reuse, R6, RZ ;  /* 0x0000000609007224 */ /* 0x060fe200078e02ff */
[----:B------:R-:W-:Y:S01]  /*2990*/  VIMNMX R7, PT, PT, R9, 0x1, !PT ;  /* 0x0000000109077848 */ /* 0x000fe20007fe0100 */
[----:B------:R-:W-:Y:S01]  /*29a0*/  IMAD.MOV.U32 R10, RZ, RZ, -0xf4240 ;  /* 0xfff0bdc0ff0a7424 */ /* 0x000fe200078e00ff */
[----:B------:R-:W-:Y:S01]  /*29b0*/  SHF.R.U32.HI R8, RZ, 0x1, R4 ;  /* 0x00000001ff087819 */ /* 0x000fe20000011604 */
[----:B---3--:R-:W-:Y:S01]  /*29c0*/  IMAD.MOV.U32 R19, RZ, RZ, RZ ;  /* 0x000000ffff137224 */ /* 0x008fe200078e00ff */
[----:B------:R-:W-:-:S06]  /*29d0*/  LOP3.LUT R20, R4, 0x7, RZ, 0xc0, !PT ;  /* 0x0000000704147812 */ /* 0x000fcc00078ec0ff */
[----:B------:R-:W-:Y:S05]  /*29e0*/  @!P0 BRA `(.L_x_47) ;  /* 0x0000001000388947 */ /* 0x000fea0003800000 */
[----:B------:R-:W-:Y:S01]  /*29f0*/  LOP3.LUT R19, R4, 0x7ffffff8, RZ, 0xc0, !PT ;  /* 0x7ffffff804137812 */ /* 0x000fe200078ec0ff */
[----:B------:R-:W-:Y:S01]  /*2a00*/  VIADD R18, R1, 0x10 ;  /* 0x0000001001127836 */ /* 0x000fe20000000000 */
[----:B------:R-:W-:Y:S01]  /*2a10*/  IADD3 R21, PT, PT, -R8, 0x8, RZ ;  /* 0x0000000808157810 */ /* 0x000fe20007ffe1ff */
[----:B------:R-:W-:Y:S02]  /*2a20*/  IMAD.MOV.U32 R10, RZ, RZ, -0xf4240 ;  /* 0xfff0bdc0ff0a7424 */ /* 0x000fe400078e00ff */
[----:B------:R-:W-:-:S07]  /*2a30*/  IMAD.MOV R22, RZ, RZ, -R19 ;  /* 0x000000ffff167224 */ /* 0x000fce00078e0a13 */
.L_x_64:
[----:B------:R-:W2:Y:S04]  /*2a40*/  LDL.64 R2, [R18+-0x10] ;  /* 0xfffff00012027983 */ /* 0x000ea80000100a00 */
[----:B------:R0:W5:Y:S04]  /*2a50*/  LDL.64 R14, [R18+-0x8] ;  /* 0xfffff800120e7983 */ /* 0x0001680000100a00 */
[----:B------:R0:W5:Y:S04]  /*2a60*/  LDL.64 R16, [R18] ;  /* 0x0000000012107983 */ /* 0x0001680000100a00 */
[----:B------:R0:W5:Y:S01]  /*2a70*/  LDL.64 R4, [R18+0x8] ;  /* 0x0000080012047983 */ /* 0x0001620000100a00 */
[----:B------:R-:W-:Y:S01]  /*2a80*/  BSSY.RECONVERGENT B2, `(.L_x_48) ;  /* 0x000001f000027945 */ /* 0x000fe20003800200 */
[----:B--2---:R-:W-:-:S13]  /*2a90*/  ISETP.GT.AND P0, PT, R2, R10, PT ;  /* 0x0000000a0200720c */ /* 0x004fda0003f04270 */
[----:B0-----:R-:W-:Y:S05]  /*2aa0*/  @!P0 BRA `(.L_x_49) ;  /* 0x0000000000708947 */ /* 0x001fea0003800000 */
[-C--:B------:R-:W-:Y:S02]  /*2ab0*/  IABS R25, R7.reuse ;  /* 0x0000000700197213 */ /* 0x080fe40000000000 */
[----:B------:R-:W-:Y:S02]  /*2ac0*/  IABS R23, R0 ;  /* 0x0000000000177213 */ /* 0x000fe40000000000 */
[----:B------:R-:W0:Y:S01]  /*2ad0*/  I2F.RP R10, R25 ;  /* 0x00000019000a7306 */ /* 0x000e220000209400 */
[----:B------:R-:W-:-:S07]  /*2ae0*/  IABS R26, R7 ;  /* 0x00000007001a7213 */ /* 0x000fce0000000000 */
[----:B0-----:R-:W0:Y:S02]  /*2af0*/  MUFU.RCP R10, R10 ;  /* 0x0000000a000a7308 */ /* 0x001e240000001000 */
[----:B0-----:R-:W-:-:S06]  /*2b00*/  VIADD R12, R10, 0xffffffe ;  /* 0x0ffffffe0a0c7836 */ /* 0x001fcc0000000000 */
[----:B------:R0:W1:Y:S02]  /*2b10*/  F2I.FTZ.U32.TRUNC.NTZ R13, R12 ;  /* 0x0000000c000d7305 */ /* 0x000064000021f000 */
[----:B0-----:R-:W-:Y:S02]  /*2b20*/  IMAD.MOV.U32 R12, RZ, RZ, RZ ;  /* 0x000000ffff0c7224 */ /* 0x001fe400078e00ff */
[----:B-1----:R-:W-:-:S04]  /*2b30*/  IMAD.MOV R24, RZ, RZ, -R13 ;  /* 0x000000ffff187224 */ /* 0x002fc800078e0a0d */
[----:B------:R-:W-:-:S04]  /*2b40*/  IMAD R27, R24, R25, RZ ;  /* 0x00000019181b7224 */ /* 0x000fc800078e02ff */
[----:B------:R-:W-:-:S04]  /*2b50*/  IMAD.HI.U32 R24, R13, R27, R12 ;  /* 0x0000001b0d187227 */ /* 0x000fc800078e000c */
[----:B------:R-:W-:Y:S02]  /*2b60*/  IMAD.MOV R13, RZ, RZ, -R26 ;  /* 0x000000ffff0d7224 */ /* 0x000fe400078e0a1a */
[----:B------:R-:W-:-:S04]  /*2b70*/  IMAD.HI.U32 R10, R24, R23, RZ ;  /* 0x00000017180a7227 */ /* 0x000fc800078e00ff */
[----:B------:R-:W-:-:S05]  /*2b80*/  IMAD R12, R10, R13, R23 ;  /* 0x0000000d0a0c7224 */ /* 0x000fca00078e0217 */
[----:B------:R-:W-:-:S13]  /*2b90*/  ISETP.GT.U32.AND P1, PT, R25, R12, PT ;  /* 0x0000000c1900720c */ /* 0x000fda0003f24070 */
[----:B------:R-:W-:Y:S01]  /*2ba0*/  @!P1 IMAD.IADD R12, R12, 0x1, -R25 ;  /* 0x000000010c0c9824 */ /* 0x000fe200078e0a19 */
[----:B------:R-:W-:Y:S02]  /*2bb0*/  @!P1 IADD3 R10, PT, PT, R10, 0x1, RZ ;  /* 0x000000010a0a9810 */ /* 0x000fe40007ffe0ff */
[----:B------:R-:W-:Y:S02]  /*2bc0*/  ISETP.NE.AND P1, PT, R7, RZ, PT ;  /* 0x000000ff0700720c */ /* 0x000fe40003f25270 */
[----:B------:R-:W-:Y:S02]  /*2bd0*/  ISETP.GE.U32.AND P0, PT, R12, R25, PT ;  /* 0x000000190c00720c */ /* 0x000fe40003f06070 */
[----:B------:R-:W-:-:S04]  /*2be0*/  LOP3.LUT R12, R0, R7, RZ, 0x3c, !PT ;  /* 0x00000007000c7212 */ /* 0x000fc800078e3cff */
[----:B------:R-:W-:Y:S01]  /*2bf0*/  ISETP.GE.AND P2, PT, R12, RZ, PT ;  /* 0x000000ff0c00720c */ /* 0x000fe20003f46270 */
[----:B------:R-:W-:-:S06]  /*2c00*/  IMAD.MOV.U32 R12, RZ, RZ, R9 ;  /* 0x000000ffff0c7224 */ /* 0x000fcc00078e0009 */
[----:B------:R-:W-:-:S06]  /*2c10*/  @P0 VIADD R10, R10, 0x1 ;  /* 0x000000010a0a0836 */ /* 0x000fcc0000000000 */
[----:B------:R-:W-:Y:S01]  /*2c20*/  @!P2 IMAD.MOV R10, RZ, RZ, -R10 ;  /* 0x000000ffff0aa224 */ /* 0x000fe200078e0a0a */
[----:B------:R-:W-:-:S04]  /*2c30*/  @!P1 LOP3.LUT R10, RZ, R7, RZ, 0x33, !PT ;  /* 0x00000007ff0a9212 */ /* 0x000fc800078e33ff */
[----:B------:R-:W-:Y:S01]  /*2c40*/  IADD3 R13, PT, PT, R21, -0x7, R10 ;  /* 0xfffffff9150d7810 */ /* 0x000fe20007ffe00a */
[----:B------:R-:W-:-:S03]  /*2c50*/  IMAD.MOV.U32 R10, RZ, RZ, R2 ;  /* 0x000000ffff0a7224 */ /* 0x000fc600078e0002 */
[----:B------:R-:W-:-:S07]  /*2c60*/  VIMNMX.U32 R13, PT, PT, R6, R13, PT ;  /* 0x0000000d060d7248 */ /* 0x000fce0003fe0000 */
.L_x_49:
[----:B------:R-:W-:Y:S05]  /*2c70*/  BSYNC.RECONVERGENT B2 ;  /* 0x0000000000027941 */ /* 0x000fea0003800200 */
.L_x_48:
[----:B------:R-:W-:Y:S01]  /*2c80*/  ISETP.GT.AND P0, PT, R3, R10, PT ;  /* 0x0000000a0300720c */ /* 0x000fe20003f04270 */
[----:B------:R-:W-:-:S12]  /*2c90*/  BSSY.RECONVERGENT B2, `(.L_x_50) ;  /* 0x000001f000027945 */ /* 0x000fd80003800200 */
[----:B------:R-:W-:Y:S05]  /*2ca0*/  @!P0 BRA `(.L_x_51) ;  /* 0x0000000000748947 */ /* 0x000fea0003800000 */
[-C--:B------:R-:W-:Y:S02]  /*2cb0*/  IABS R2, R7.reuse ;  /* 0x0000000700027213 */ /* 0x080fe40000000000 */
[----:B------:R-:W-:Y:S02]  /*2cc0*/  IABS R24, R0 ;  /* 0x0000000000187213 */ /* 0x000fe40000000000 */
[----:B------:R-:W0:Y:S01]  /*2cd0*/  I2F.RP R10, R2 ;  /* 0x00000002000a7306 */ /* 0x000e220000209400 */
[----:B------:R-:W-:-:S07]  /*2ce0*/  IABS R25, R7 ;  /* 0x0000000700197213 */ /* 0x000fce0000000000 */
[----:B0-----:R-:W0:Y:S02]  /*2cf0*/  MUFU.RCP R10, R10 ;  /* 0x0000000a000a7308 */ /* 0x001e240000001000 */
[----:B0-----:R-:W-:Y:S02]  /*2d00*/  VIADD R12, R10, 0xffffffe ;  /* 0x0ffffffe0a0c7836 */ /* 0x001fe40000000000 */
[----:B------:R-:W-:-:S04]  /*2d10*/  IMAD.MOV R10, RZ, RZ, -R25 ;  /* 0x000000ffff0a7224 */ /* 0x000fc800078e0a19 */
[----:B------:R0:W1:Y:S02]  /*2d20*/  F2I.FTZ.U32.TRUNC.NTZ R13, R12 ;  /* 0x0000000c000d7305 */ /* 0x000064000021f000 */
[----:B0-----:R-:W-:Y:S02]  /*2d30*/  IMAD.MOV.U32 R12, RZ, RZ, RZ ;  /* 0x000000ffff0c7224 */ /* 0x001fe400078e00ff */
[----:B-1----:R-:W-:-:S04]  /*2d40*/  IMAD.MOV R23, RZ, RZ, -R13 ;  /* 0x000000ffff177224 */ /* 0x002fc800078e0a0d */
[----:B------:R-:W-:-:S04]  /*2d50*/  IMAD R23, R23, R2, RZ ;  /* 0x0000000217177224 */ /* 0x000fc800078e02ff */
[----:B------:R-:W-:-:S04]  /*2d60*/  IMAD.HI.U32 R23, R13, R23, R12 ;  /* 0x000000170d177227 */ /* 0x000fc800078e000c */
[----:B------:R-:W-:Y:S02]  /*2d70*/  IMAD.MOV.U32 R12, RZ, RZ, R9 ;  /* 0x000000ffff0c7224 */ /* 0x000fe400078e0009 */
[----:B------:R-:W-:-:S04]  /*2d80*/  IMAD.HI.U32 R23, R23, R24, RZ ;  /* 0x0000001817177227 */ /* 0x000fc800078e00ff */
[----:B------:R-:W-:Y:S02]  /*2d90*/  IMAD R13, R23, R10, R24 ;  /* 0x0000000a170d7224 */ /* 0x000fe400078e0218 */
[----:B------:R-:W-:-:S03]  /*2da0*/  IMAD.MOV.U32 R10, RZ, RZ, R3 ;  /* 0x000000ffff0a7224 */ /* 0x000fc600078e0003 */
[----:B------:R-:W-:-:S13]  /*2db0*/  ISETP.GT.U32.AND P0, PT, R2, R13, PT ;  /* 0x0000000d0200720c */ /* 0x000fda0003f04070 */
[----:B------:R-:W-:Y:S02]  /*2dc0*/  @!P0 IMAD.IADD R13, R13, 0x1, -R2 ;  /* 0x000000010d0d8824 */ /* 0x000fe400078e0a02 */
[----:B------:R-:W-:Y:S01]  /*2dd0*/  @!P0 VIADD R23, R23, 0x1 ;  /* 0x0000000117178836 */ /* 0x000fe20000000000 */
[----:B------:R-:W-:Y:S02]  /*2de0*/  ISETP.NE.AND P0, PT, R7, RZ, PT ;  /* 0x000000ff0700720c */ /* 0x000fe40003f05270 */
[----:B------:R-:W-:Y:S02]  /*2df0*/  ISETP.GE.U32.AND P1, PT, R13, R2, PT ;  /* 0x000000020d00720c */ /* 0x000fe40003f26070 */
[----:B------:R-:W-:-:S04]  /*2e00*/  LOP3.LUT R2, R0, R7, RZ, 0x3c, !PT ;  /* 0x0000000700027212 */ /* 0x000fc800078e3cff */
[----:B------:R-:W-:-:S07]  /*2e10*/  ISETP.GE.AND P2, PT, R2, RZ, PT ;  /* 0x000000ff0200720c */ /* 0x000fce0003f46270 */
[----:B------:R-:W-:-:S05]  /*2e20*/  @P1 IADD3 R23, PT, PT, R23, 0x1, RZ ;  /* 0x0000000117171810 */ /* 0x000fca0007ffe0ff */
[----:B------:R-:W-:-:S04]  /*2e30*/  IMAD.MOV.U32 R2, RZ, RZ, R23 ;  /* 0x000000ffff027224 */ /* 0x000fc800078e0017 */
[----:B------:R-:W-:Y:S01]  /*2e40*/  @!P2 IMAD.MOV R2, RZ, RZ, -R2 ;  /* 0x000000ffff02a224 */ /* 0x000fe200078e0a02 */
[----:B------:R-:W-:-:S04]  /*2e50*/  @!P0 LOP3.LUT R2, RZ, R7, RZ, 0x33, !PT ;  /* 0x00000007ff028212 */ /* 0x000fc800078e33ff */
[----:B------:R-:W-:-:S04]  /*2e60*/  IADD3 R13, PT, PT, R21, -0x6, R2 ;  /* 0xfffffffa150d7810 */ /* 0x000fc80007ffe002 */
[----:B------:R-:W-:-:S07]  /*2e70*/  VIMNMX.U32 R13, PT, PT, R6, R13, PT ;  /* 0x0000000d060d7248 */ /* 0x000fce0003fe0000 */
.L_x_51:
[----:B------:R-:W-:Y:S05]  /*2e80*/  BSYNC.RECONVERGENT B2 ;  /* 0x0000000000027941 */ /* 0x000fea0003800200 */
.L_x_50:
[----:B-----5:R-:W-:Y:S01]  /*2e90*/  ISETP.GT.AND P0, PT, R14, R10, PT ;  /* 0x0000000a0e00720c */ /* 0x020fe20003f04270 */
        /* <DEDUP_REMOVED lines=8> */
[----:B------:R-:W-:-:S04]  /*2f20*/  IMAD.MOV.U32 R12, RZ, RZ, R9 ;  /* 0x000000ffff0c7224 */ /* 0x000fc800078e0009 */
        /* <DEDUP_REMOVED lines=9> */
[----:B------:R-:W-:Y:S02]  /*2fc0*/  @!P0 IMAD.IADD R3, R3, 0x1, -R10 ;  /* 0x0000000103038824 */ /* 0x000fe400078e0a0a */
[----:B------:R-:W-:Y:S01]  /*2fd0*/  @!P0 VIADD R2, R2, 0x1 ;  /* 0x0000000102028836 */ /* 0x000fe20000000000 */
[----:B------:R-:W-:Y:S02]  /*2fe0*/  ISETP.NE.AND P0, PT, R7, RZ, PT ;  /* 0x000000ff0700720c */ /* 0x000fe40003f05270 */
[----:B------:R-:W-:Y:S01]  /*2ff0*/  ISETP.GE.U32.AND P1, PT, R3, R10, PT ;  /* 0x0000000a0300720c */ /* 0x000fe20003f26070 */
[----:B------:R-:W-:Y:S01]  /*3000*/  IMAD.MOV.U32 R10, RZ, RZ, R14 ;  /* 0x000000ffff0a7224 */ /* 0x000fe200078e000e */
[----:B------:R-:W-:-:S04]  /*3010*/  LOP3.LUT R3, R0, R7, RZ, 0x3c, !PT ;  /* 0x0000000700037212 */ /* 0x000fc800078e3cff */
[----:B------:R-:W-:-:S07]  /*3020*/  ISETP.GE.AND P2, PT, R3, RZ, PT ;  /* 0x000000ff0300720c */ /* 0x000fce0003f46270 */
[----:B------:R-:W-:-:S06]  /*3030*/  @P1 IADD3 R2, PT, PT, R2, 0x1, RZ ;  /* 0x0000000102021810 */ /* 0x000fcc0007ffe0ff */
[----:B------:R-:W-:Y:S01]  /*3040*/  @!P2 IMAD.MOV R2, RZ, RZ, -R2 ;  /* 0x000000ffff02a224 */ /* 0x000fe200078e0a02 */
[----:B------:R-:W-:-:S04]  /*3050*/  @!P0 LOP3.LUT R2, RZ, R7, RZ, 0x33, !PT ;  /* 0x00000007ff028212 */ /* 0x000fc800078e33ff */
[----:B------:R-:W-:-:S04]  /*3060*/  IADD3 R13, PT, PT, R21, -0x5, R2 ;  /* 0xfffffffb150d7810 */ /* 0x000fc80007ffe002 */
[----:B------:R-:W-:-:S07]  /*3070*/  VIMNMX.U32 R13, PT, PT, R6, R13, PT ;  /* 0x0000000d060d7248 */ /* 0x000fce0003fe0000 */
.L_x_53:
[----:B------:R-:W-:Y:S05]  /*3080*/  BSYNC.RECONVERGENT B2 ;  /* 0x0000000000027941 */ /* 0x000fea0003800200 */
.L_x_52:
        /* <DEDUP_REMOVED lines=26> */
[----:B------:R-:W-:-:S06]  /*3230*/  @P1 VIADD R2, R2, 0x1 ;  /* 0x0000000102021836 */ /* 0x000fcc0000000000 */
[----:B------:R-:W-:Y:S02]  /*3240*/  @!P2 IADD3 R2, PT, PT, -R2, RZ, RZ ;  /* 0x000000ff0202a210 */ /* 0x000fe40007ffe1ff */
[----:B------:R-:W-:-:S04]  /*3250*/  @!P0 LOP3.LUT R2, RZ, R7, RZ, 0x33, !PT ;  /* 0x00000007ff028212 */ /* 0x000fc800078e33ff */
[----:B------:R-:W-:-:S04]  /*3260*/  IADD3 R13, PT, PT, R21, -0x4, R2 ;  /* 0xfffffffc150d7810 */ /* 0x000fc80007ffe002 */
[----:B------:R-:W-:-:S07]  /*3270*/  VIMNMX.U32 R13, PT, PT, R6, R13, PT ;  /* 0x0000000d060d7248 */ /* 0x000fce0003fe0000 */
.L_x_55:
[----:B------:R-:W-:Y:S05]  /*3280*/  BSYNC.RECONVERGENT B2 ;  /* 0x0000000000027941 */ /* 0x000fea0003800200 */
.L_x_54:
        /* <DEDUP_REMOVED lines=22> */
[----:B------:R-:W-:Y:S02]  /*33f0*/  ISETP.GE.U32.AND P1, PT, R3, R10, PT ;  /* 0x0000000a0300720c */ /* 0x000fe40003f26070 */
[----:B------:R-:W-:Y:S02]  /*3400*/  LOP3.LUT R3, R0, R7, RZ, 0x3c, !PT ;  /* 0x0000000700037212 */ /* 0x000fe400078e3cff */
[----:B------:R-:W-:Y:S02]  /*3410*/  MOV R10, R16 ;  /* 0x00000010000a7202 */ /* 0x000fe40000000f00 */
[----:B------:R-:W-:-:S07]  /*3420*/  ISETP.GE.AND P2, PT, R3, RZ, PT ;  /* 0x000000ff0300720c */ /* 0x000fce0003f46270 */
[----:B------:R-:W-:-:S06]  /*3430*/  @P1 VIADD R2, R2, 0x1 ;  /* 0x0000000102021836 */ /* 0x000fcc0000000000 */
[----:B------:R-:W-:Y:S01]  /*3440*/  @!P2 IMAD.MOV R2, RZ, RZ, -R2 ;  /* 0x000000ffff02a224 */ /* 0x000fe200078e0a02 */
[----:B------:R-:W-:-:S04]  /*3450*/  @!P0 LOP3.LUT R2, RZ, R7, RZ, 0x33, !PT ;  /* 0x00000007ff028212 */ /* 0x000fc800078e33ff */
[----:B------:R-:W-:-:S04]  /*3460*/  IADD3 R13, PT, PT, R21, -0x3, R2 ;  /* 0xfffffffd150d7810 */ /* 0x000fc80007ffe002 */
[----:B------:R-:W-:-:S07]  /*3470*/  VIMNMX.U32 R13, PT, PT, R6, R13, PT ;  /* 0x0000000d060d7248 */ /* 0x000fce0003fe0000 */
.L_x_57:
[----:B------:R-:W-:Y:S05]  /*3480*/  BSYNC.RECONVERGENT B2 ;  /* 0x0000000000027941 */ /* 0x000fea0003800200 */
.L_x_56:
[----:B------:R-:W-:Y:S01]  /*3490*/  ISETP.GT.AND P0, PT, R17, R10, PT ;  /* 0x0000000a1100720c */ /* 0x000fe20003f04270 */
[----:B------:R-:W-:Y:S01]  /*34a0*/  BSSY.RECONVERGENT B2, `(.L_x_58) ;  /* 0x000001f000027945 */ /* 0x000fe20003800200 */
[----:B------:R-:W-:-:S11]  /*34b0*/  VIADD R22, R22, 0x8 ;  /* 0x0000000816167836 */ /* 0x000fd60000000000 */
        /* <DEDUP_REMOVED lines=29> */
.L_x_59:
[----:B------:R-:W-:Y:S05]  /*3690*/  BSYNC.RECONVERGENT B2 ;  /* 0x0000000000027941 */ /* 0x000fea0003800200 */
.L_x_58:
[----:B------:R-:W-:Y:S01]  /*36a0*/  ISETP.GT.AND P1, PT, R4, R10, PT ;  /* 0x0000000a0400720c */ /* 0x000fe20003f24270 */
[----:B------:R-:W-:Y:S01]  /*36b0*/  BSSY.RECONVERGENT B2, `(.L_x_60) ;  /* 0x000001f000027945 */ /* 0x000fe20003800200 */
[----:B------:R-:W-:-:S11]  /*36c0*/  ISETP.NE.AND P0, PT, R22, RZ, PT ;  /* 0x000000ff1600720c */ /* 0x000fd60003f05270 */
[----:B------:R-:W-:Y:S05]  /*36d0*/  @!P1 BRA `(.L_x_61) ;  /* 0x0000000000709947 */ /* 0x000fea0003800000 */
[-C--:B------:R-:W-:Y:S02]  /*36e0*/  IABS R10, R7.reuse ;  /* 0x00000007000a7213 */ /* 0x080fe40000000000 */
[----:B------:R-:W-:Y:S02]  /*36f0*/  IABS R14, R0 ;  /* 0x00000000000e7213 */ /* 0x000fe40000000000 */
[----:B------:R-:W0:Y:S01]  /*3700*/  I2F.RP R12, R10 ;  /* 0x0000000a000c7306 */ /* 0x000e220000209400 */
[----:B------:R-:W-:-:S07]  /*3710*/  IABS R15, R7 ;  /* 0x00000007000f7213 */ /* 0x000fce0000000000 */
[----:B0-----:R-:W0:Y:S02]  /*3720*/  MUFU.RCP R12, R12 ;  /* 0x0000000c000c7308 */ /* 0x001e240000001000 */
[----:B0-----:R-:W-:Y:S01]  /*3730*/  VIADD R2, R12, 0xffffffe ;  /* 0x0ffffffe0c027836 */ /* 0x001fe20000000000 */
[----:B------:R-:W-:-:S05]  /*3740*/  MOV R12, R9 ;  /* 0x00000009000c7202 */ /* 0x000fca0000000f00 */
        /* <DEDUP_REMOVED lines=17> */
[----:B------:R-:W-:Y:S01]  /*3860*/  @!P3 IMAD.MOV R2, RZ, RZ, -R2 ;  /* 0x000000ffff02b224 */ /* 0x000fe200078e0a02 */
[----:B------:R-:W-:-:S04]  /*3870*/  @!P1 LOP3.LUT R2, RZ, R7, RZ, 0x33, !PT ;  /* 0x00000007ff029212 */ /* 0x000fc800078e33ff */
[----:B------:R-:W-:-:S04]  /*3880*/  IADD3 R13, PT, PT, R21, -0x1, R2 ;  /* 0xffffffff150d7810 */ /* 0x000fc80007ffe002 */
[----:B------:R-:W-:-:S07]  /*3890*/  VIMNMX.U32 R13, PT, PT, R6, R13, PT ;  /* 0x0000000d060d7248 */ /* 0x000fce0003fe0000 */
.L_x_61:
[----:B------:R-:W-:Y:S05]  /*38a0*/  BSYNC.RECONVERGENT B2 ;  /* 0x0000000000027941 */ /* 0x000fea0003800200 */
.L_x_60:
        /* <DEDUP_REMOVED lines=14> */
[----:B------:R-:W-:Y:S01]  /*3990*/  IMAD.HI.U32 R13, R3, R13, R2 ;  /* 0x0000000d030d7227 */ /* 0x000fe200078e0002 */
[----:B------:R-:W-:-:S03]  /*39a0*/  LOP3.LUT R2, R0, R7, RZ, 0x3c, !PT ;  /* 0x0000000700027212 */ /* 0x000fc600078e3cff */
[----:B------:R-:W-:Y:S01]  /*39b0*/  IMAD.MOV R3, RZ, RZ, -R14 ;  /* 0x000000ffff037224 */ /* 0x000fe200078e0a0e */
[----:B------:R-:W-:Y:S01]  /*39c0*/  ISETP.GE.AND P3, PT, R2, RZ, PT ;  /* 0x000000ff0200720c */ /* 0x000fe20003f66270 */
[----:B------:R-:W-:-:S04]  /*39d0*/  IMAD.HI.U32 R13, R13, R12, RZ ;  /* 0x0000000c0d0d7227 */ /* 0x000fc800078e00ff */
[----:B------:R-:W-:Y:S02]  /*39e0*/  IMAD R3, R13, R3, R12 ;  /* 0x000000030d037224 */ /* 0x000fe400078e020c */
[----:B------:R-:W-:-:S03]  /*39f0*/  IMAD.MOV.U32 R12, RZ, RZ, R9 ;  /* 0x000000ffff0c7224 */ /* 0x000fc600078e0009 */
[----:B------:R-:W-:-:S13]  /*3a00*/  ISETP.GT.U32.AND P1, PT, R4, R3, PT ;  /* 0x000000030400720c */ /* 0x000fda0003f24070 */
[----:B------:R-:W-:Y:S02]  /*3a10*/  @!P1 IMAD.IADD R3, R3, 0x1, -R4 ;  /* 0x0000000103039824 */ /* 0x000fe400078e0a04 */
[----:B------:R-:W-:Y:S01]  /*3a20*/  @!P1 VIADD R13, R13, 0x1 ;  /* 0x000000010d0d9836 */ /* 0x000fe20000000000 */
[----:B------:R-:W-:Y:S02]  /*3a30*/  ISETP.NE.AND P1, PT, R7, RZ, PT ;  /* 0x000000ff0700720c */ /* 0x000fe40003f25270 */
[----:B------:R-:W-:-:S13]  /*3a40*/  ISETP.GE.U32.AND P2, PT, R3, R4, PT ;  /* 0x000000040300720c */ /* 0x000fda0003f46070 */
[----:B------:R-:W-:-:S04]  /*3a50*/  @P2 VIADD R13, R13, 0x1 ;  /* 0x000000010d0d2836 */ /* 0x000fc80000000000 */
[----:B------:R-:W-:Y:S01]  /*3a60*/  @!P3 IMAD.MOV R13, RZ, RZ, -R13 ;  /* 0x000000ffff0db224 */ /* 0x000fe200078e0a0d */
[----:B------:R-:W-:-:S04]  /*3a70*/  @!P1 LOP3.LUT R13, RZ, R7, RZ, 0x33, !PT ;  /* 0x00000007ff0d9212 */ /* 0x000fc800078e33ff */
[----:B------:R-:W-:-:S07]  /*3a80*/  VIADDMNMX.U32 R13, R21, R13, R6, PT ;  /* 0x0000000d150d7246 */ /* 0x000fce0003800006 */
.L_x_63:
[----:B------:R-:W-:Y:S05]  /*3a90*/  BSYNC.RECONVERGENT B2 ;  /* 0x0000000000027941 */ /* 0x000fea0003800200 */
.L_x_62:
[----:B------:R-:W-:Y:S01]  /*3aa0*/  IADD3 R21, PT, PT, R21, 0x8, RZ ;  /* 0x0000000815157810 */ /* 0x000fe20007ffe0ff */
[----:B------:R-:W-:Y:S01]  /*3ab0*/  VIADD R18, R18, 0x20 ;  /* 0x0000002012127836 */ /* 0x000fe20000000000 */
[----:B------:R-:W-:Y:S06]  /*3ac0*/  @P0 BRA `(.L_x_64) ;  /* 0xffffffec00dc0947 */ /* 0x000fec000383ffff */
.L_x_47:
[----:B------:R-:W-:Y:S05]  /*3ad0*/  BSYNC.RECONVERGENT B1 ;  /* 0x0000000000017941 */ /* 0x000fea0003800200 */
.L_x_46:
[----:B------:R-:W-:-:S13]  /*3ae0*/  ISETP.NE.AND P0, PT, R20, RZ, PT ;  /* 0x000000ff1400720c */ /* 0x000fda0003f05270 */
[----:B------:R-:W-:Y:S05]  /*3af0*/  @!P0 BRA `(.L_x_45) ;  /* 0x0000000c00e48947 */ /* 0x000fea0003800000 */
[----:B------:R-:W0:Y:S01]  /*3b00*/  LDC R14, c[0x0][0x3b8] ;  /* 0x0000ee00ff0e7b82 */ /* 0x000e220000000800 */
[----:B------:R-:W-:Y:S01]  /*3b10*/  ISETP.GE.U32.AND P0, PT, R20, 0x4, PT ;  /* 0x000000041400780c */ /* 0x000fe20003f06070 */
[----:B------:R-:W-:Y:S01]  /*3b20*/  BSSY.RECONVERGENT B1, `(.L_x_65) ;  /* 0x000008a000017945 */ /* 0x000fe20003800200 */
[----:B0-----:R-:W-:-:S11]  /*3b30*/  LOP3.LUT R16, R14, 0x3, RZ, 0xc0, !PT ;  /* 0x000000030e107812 */ /* 0x001fd600078ec0ff */
[----:B------:R-:W-:Y:S05]  /*3b40*/  @!P0 BRA `(.L_x_66) ;  /* 0x00000008001c8947 */ /* 0x000fea0003800000 */
[----:B------:R-:W-:-:S05]  /*3b50*/  IMAD R15, R19, 0x4, R1 ;  /* 0x00000004130f7824 */ /* 0x000fca00078e0201 */
[----:B------:R-:W2:Y:S04]  /*3b60*/  LDL.64 R4, [R15] ;  /* 0x000000000f047983 */ /* 0x000ea80000100a00 */
        /* <DEDUP_REMOVED lines=26> */
[----:B------:R-:W-:-:S04]  /*3d10*/  @P1 VIADD R17, R17, 0x1 ;  /* 0x0000000111111836 */ /* 0x000fc80000000000 */
[----:B------:R-:W-:-:S05]  /*3d20*/  IMAD.MOV.U32 R10, RZ, RZ, R17 ;  /* 0x000000ffff0a7224 */ /* 0x000fca00078e0011 */
[----:B------:R-:W-:Y:S02]  /*3d30*/  @!P2 IADD3 R10, PT, PT, -R10, RZ, RZ ;  /* 0x000000ff0a0aa210 */ /* 0x000fe40007ffe1ff */
[----:B------:R-:W-:-:S04]  /*3d40*/  @!P0 LOP3.LUT R10, RZ, R7, RZ, 0x33, !PT ;  /* 0x00000007ff0a8212 */ /* 0x000fc800078e33ff */
[----:B------:R-:W-:Y:S01]  /*3d50*/  IADD3 R13, PT, PT, R10, R19, -R8 ;  /* 0x000000130a0d7210 */ /* 0x000fe20007ffe808 */
[----:B------:R-:W-:-:S03]  /*3d60*/  IMAD.MOV.U32 R10, RZ, RZ, R4 ;  /* 0x000000ffff0a7224 */ /* 0x000fc600078e0004 */
[----:B------:R-:W-:-:S07]  /*3d70*/  VIADDMNMX.U32 R13, R13, 0x1, R6, PT ;  /* 0x000000010d0d7846 */ /* 0x000fce0003800006 */
.L_x_68:
[----:B------:R-:W-:Y:S05]  /*3d80*/  BSYNC.RECONVERGENT B2 ;  /* 0x0000000000027941 */ /* 0x000fea0003800200 */
.L_x_67:
        /* <DEDUP_REMOVED lines=30> */
[----:B------:R-:W-:-:S04]  /*3f70*/  IADD3 R13, PT, PT, R4, R19, -R8 ;  /* 0x00000013040d7210 */ /* 0x000fc80007ffe808 */
[----:B------:R-:W-:-:S07]  /*3f80*/  VIADDMNMX.U32 R13, R13, 0x2, R6, PT ;  /* 0x000000020d0d7846 */ /* 0x000fce0003800006 */
.L_x_70:
[----:B------:R-:W-:Y:S05]  /*3f90*/  BSYNC.RECONVERGENT B2 ;  /* 0x0000000000027941 */ /* 0x000fea0003800200 */
.L_x_69:
        /* <DEDUP_REMOVED lines=29> */
[----:B------:R-:W-:-:S04]  /*4170*/  IADD3 R13, PT, PT, R4, R19, -R8 ;  /* 0x00000013040d7210 */ /* 0x000fc80007ffe808 */
[----:B------:R-:W-:-:S07]  /*4180*/  VIADDMNMX.U32 R13, R13, 0x3, R6, PT ;  /* 0x000000030d0d7846 */ /* 0x000fce0003800006 */
.L_x_72:
[----:B------:R-:W-:Y:S05]  /*4190*/  BSYNC.RECONVERGENT B2 ;  /* 0x0000000000027941 */ /* 0x000fea0003800200 */
.L_x_71:
        /* <DEDUP_REMOVED lines=27> */
[----:B------:R-:W-:-:S04]  /*4350*/  IMAD.MOV.U32 R2, RZ, RZ, R13 ;  /* 0x000000ffff027224 */ /* 0x000fc800078e000d */
[----:B------:R-:W-:Y:S01]  /*4360*/  @!P2 IMAD.MOV R2, RZ, RZ, -R2 ;  /* 0x000000ffff02a224 */ /* 0x000fe200078e0a02 */
[----:B------:R-:W-:-:S04]  /*4370*/  @!P0 LOP3.LUT R2, RZ, R7, RZ, 0x33, !PT ;  /* 0x00000007ff028212 */ /* 0x000fc800078e33ff */
[----:B------:R-:W-:-:S04]  /*4380*/  IADD3 R13, PT, PT, R2, R19, -R8 ;  /* 0x00000013020d7210 */ /* 0x000fc80007ffe808 */
[----:B------:R-:W-:-:S07]  /*4390*/  VIADDMNMX.U32 R13, R13, 0x4, R6, PT ;  /* 0x000000040d0d7846 */ /* 0x000fce0003800006 */
.L_x_74:
[----:B------:R-:W-:Y:S05]  /*43a0*/  BSYNC.RECONVERGENT B2 ;  /* 0x0000000000027941 */ /* 0x000fea0003800200 */
.L_x_73:
[----:B------:R-:W-:-:S07]  /*43b0*/  VIADD R19, R19, 0x4 ;  /* 0x0000000413137836 */ /* 0x000fce0000000000 */
.L_x_66:
[----:B------:R-:W-:Y:S05]  /*43c0*/  BSYNC.RECONVERGENT B1 ;  /* 0x0000000000017941 */ /* 0x000fea0003800200 */
.L_x_65:
[----:B------:R-:W-:-:S13]  /*43d0*/  ISETP.NE.AND P0, PT, R16, RZ, PT ;  /* 0x000000ff1000720c */ /* 0x000fda0003f05270 */
[----:B------:R-:W-:Y:S05]  /*43e0*/  @!P0 BRA `(.L_x_45) ;  /* 0x0000000400a88947 */ /* 0x000fea0003800000 */
[----:B------:R-:W-:-:S13]  /*43f0*/  ISETP.NE.AND P0, PT, R16, 0x1, PT ;  /* 0x000000011000780c */ /* 0x000fda0003f05270 */
[----:B------:R-:W-:Y:S05]  /*4400*/  @!P0 BRA `(.L_x_75) ;  /* 0x0000000400108947 */ /* 0x000fea0003800000 */
[----:B------:R-:W-:-:S06]  /*4410*/  IMAD R2, R19, 0x4, R1 ;  /* 0x0000000413027824 */ /* 0x000fcc00078e0201 */
[----:B------:R-:W2:Y:S01]  /*4420*/  LDL.64 R2, [R2] ;  /* 0x0000000002027983 */ /* 0x000ea20000100a00 */
[----:B------:R-:W-:Y:S01]  /*4430*/  BSSY.RECONVERGENT B1, `(.L_x_76) ;  /* 0x000001f000017945 */ /* 0x000fe20003800200 */
[----:B--2---:R-:W-:-:S13]  /*4440*/  ISETP.GT.AND P0, PT, R2, R10, PT ;  /* 0x0000000a0200720c */ /* 0x004fda0003f04270 */
        /* <DEDUP_REMOVED lines=27> */
[----:B------:R-:W-:-:S04]  /*4600*/  IADD3 R13, PT, PT, R4, R19, -R8 ;  /* 0x00000013040d7210 */ /* 0x000fc80007ffe808 */
[----:B------:R-:W-:-:S07]  /*4610*/  VIADDMNMX.U32 R13, R13, 0x1, R6, PT ;  /* 0x000000010d0d7846 */ /* 0x000fce0003800006 */
.L_x_77:
[----:B------:R-:W-:Y:S05]  /*4620*/  BSYNC.RECONVERGENT B1 ;  /* 0x0000000000017941 */ /* 0x000fea0003800200 */
.L_x_76:
        /* <DEDUP_REMOVED lines=32> */
.L_x_79:
[----:B------:R-:W-:Y:S05]  /*4830*/  BSYNC.RECONVERGENT B1 ;  /* 0x0000000000017941 */ /* 0x000fea0003800200 */
.L_x_78:
[----:B------:R-:W-:-:S07]  /*4840*/  VIADD R19, R19, 0x2 ;  /* 0x0000000213137836 */ /* 0x000fce0000000000 */
.L_x_75:
[----:B------:R-:W-:-:S04]  /*4850*/  LOP3.LUT R14, R14, 0x1, RZ, 0xc0, !PT ;  /* 0x000000010e0e7812 */ /* 0x000fc800078ec0ff */
[----:B------:R-:W-:-:S13]  /*4860*/  ISETP.NE.U32.AND P0, PT, R14, 0x1, PT ;  /* 0x000000010e00780c */ /* 0x000fda0003f05070 */
[----:B------:R-:W-:Y:S05]  /*4870*/  @P0 BRA `(.L_x_45) ;  /* 0x0000000000840947 */ /* 0x000fea0003800000 */
[----:B------:R-:W-:-:S05]  /*4880*/  IMAD R2, R19, 0x4, R1 ;  /* 0x0000000413027824 */ /* 0x000fca00078e0201 */
[----:B------:R-:W2:Y:S02]  /*4890*/  LDL R5, [R2] ;  /* 0x0000000002057983 */ /* 0x000ea40000100800 */
[----:B--2---:R-:W-:-:S13]  /*48a0*/  ISETP.GT.AND P0, PT, R5, R10, PT ;  /* 0x0000000a0500720c */ /* 0x004fda0003f04270 */
[----:B------:R-:W-:Y:S05]  /*48b0*/  @!P0 BRA `(.L_x_45) ;  /* 0x0000000000748947 */ /* 0x000fea0003800000 */
[-C--:B------:R-:W-:Y:S02]  /*48c0*/  IABS R4, R7.reuse ;  /* 0x0000000700047213 */ /* 0x080fe40000000000 */
[----:B------:R-:W-:Y:S02]  /*48d0*/  IABS R12, R0 ;  /* 0x00000000000c7213 */ /* 0x000fe40000000000 */
[----:B------:R-:W0:Y:S01]  /*48e0*/  I2F.RP R10, R4 ;  /* 0x00000004000a7306 */ /* 0x000e220000209400 */
[-C--:B------:R-:W-:Y:S02]  /*48f0*/  IABS R14, R7.reuse ;  /* 0x00000007000e7213 */ /* 0x080fe40000000000 */
[----:B------:R-:W-:-:S04]  /*4900*/  LOP3.LUT R0, R0, R7, RZ, 0x3c, !PT ;  /* 0x0000000700007212 */ /* 0x000fc800078e3cff */
[----:B------:R-:W-:Y:S01]  /*4910*/  ISETP.GE.AND P2, PT, R0, RZ, PT ;  /* 0x000000ff0000720c */ /* 0x000fe20003f46270 */
        /* <DEDUP_REMOVED lines=17> */
[----:B------:R-:W-:-:S05]  /*4a30*/  @P1 IADD3 R13, PT, PT, R13, 0x1, RZ ;  /* 0x000000010d0d1810 */ /* 0x000fca0007ffe0ff */
[----:B------:R-:W-:-:S04]  /*4a40*/  IMAD.MOV.U32 R0, RZ, RZ, R13 ;  /* 0x000000ffff007224 */ /* 0x000fc800078e000d */
[----:B------:R-:W-:Y:S01]  /*4a50*/  @!P2 IMAD.MOV R0, RZ, RZ, -R0 ;  /* 0x000000ffff00a224 */ /* 0x000fe200078e0a00 */
[----:B------:R-:W-:-:S04]  /*4a60*/  @!P0 LOP3.LUT R0, RZ, R7, RZ, 0x33, !PT ;  /* 0x00000007ff008212 */ /* 0x000fc800078e33ff */
[----:B------:R-:W-:-:S04]  /*4a70*/  IADD3 R13, PT, PT, R0, R19, -R8 ;  /* 0x00000013000d7210 */ /* 0x000fc80007ffe808 */
[----:B------:R-:W-:-:S07]  /*4a80*/  VIADDMNMX.U32 R13, R13, 0x1, R6, PT ;  /* 0x000000010d0d7846 */ /* 0x000fce0003800006 */
.L_x_45:
[----:B------:R-:W-:Y:S05]  /*4a90*/  BSYNC.RECONVERGENT B0 ;  /* 0x0000000000007941 */ /* 0x000fea0003800200 */
.L_x_44:
[----:B------:R-:W-:Y:S05]  /*4aa0*/  BRA `(.L_x_43) ;  /* 0x0000000000a47947 */ /* 0x000fea0003800000 */
.L_x_42:
[C---:B---3--:R-:W-:Y:S01]  /*4ab0*/  VIMNMX R5, PT, PT, R9.reuse, 0x1, !PT ;  /* 0x0000000109057848 */ /* 0x048fe20007fe0100 */
[----:B-----5:R-:W-:Y:S01]  /*4ac0*/  IMAD R0, R9, R6, RZ ;  /* 0x0000000609007224 */ /* 0x020fe200078e02ff */
[----:B------:R-:W-:Y:S02]  /*4ad0*/  BSSY.RECONVERGENT B0, `(.L_x_43) ;  /* 0x0000026000007945 */ /* 0x000fe40003800200 */
[-C--:B------:R-:W-:Y:S02]  /*4ae0*/  IABS R7, R5.reuse ;  /* 0x0000000500077213 */ /* 0x080fe40000000000 */
[----:B------:R-:W-:Y:S02]  /*4af0*/  IABS R14, R0 ;  /* 0x00000000000e7213 */ /* 0x000fe40000000000 */
[----:B------:R-:W0:Y:S01]  /*4b00*/  I2F.RP R8, R7 ;  /* 0x0000000700087306 */ /* 0x000e220000209400 */
[-C--:B------:R-:W-:Y:S02]  /*4b10*/  IABS R15, R5.reuse ;  /* 0x00000005000f7213 */ /* 0x080fe40000000000 */
[----:B------:R-:W-:-:S04]  /*4b20*/  LOP3.LUT R0, R0, R5, RZ, 0x3c, !PT ;  /* 0x0000000500007212 */ /* 0x000fc800078e3cff */
[----:B------:R-:W-:Y:S02]  /*4b30*/  ISETP.GE.AND P2, PT, R0, RZ, PT ;  /* 0x000000ff0000720c */ /* 0x000fe40003f46270 */
[----:B------:R-:W-:Y:S01]  /*4b40*/  LEA.HI R0, R4, R4, RZ, 0x1 ;  /* 0x0000000404007211 */ /* 0x000fe200078f08ff */
[----:B0-----:R-:W0:Y:S02]  /*4b50*/  MUFU.RCP R8, R8 ;  /* 0x0000000800087308 */ /* 0x001e240000001000 */
[----:B0-----:R-:W-:-:S06]  /*4b60*/  VIADD R2, R8, 0xffffffe ;  /* 0x0ffffffe08027836 */ /* 0x001fcc0000000000 */
[----:B------:R0:W1:Y:S02]  /*4b70*/  F2I.FTZ.U32.TRUNC.NTZ R3, R2 ;  /* 0x0000000200037305 */ /* 0x000064000021f000 */
[----:B0-----:R-:W-:Y:S02]  /*4b80*/  IMAD.MOV.U32 R2, RZ, RZ, RZ ;  /* 0x000000ffff027224 */ /* 0x001fe400078e00ff */
[----:B-1----:R-:W-:-:S04]  /*4b90*/  IMAD.MOV R12, RZ, RZ, -R3 ;  /* 0x000000ffff0c7224 */ /* 0x002fc800078e0a03 */
[----:B------:R-:W-:Y:S02]  /*4ba0*/  IMAD R13, R12, R7, RZ ;  /* 0x000000070c0d7224 */ /* 0x000fe400078e02ff */
[----:B------:R-:W-:Y:S02]  /*4bb0*/  IMAD.MOV.U32 R12, RZ, RZ, R14 ;  /* 0x000000ffff0c7224 */ /* 0x000fe400078e000e */
[----:B------:R-:W-:-:S04]  /*4bc0*/  IMAD.HI.U32 R13, R3, R13, R2 ;  /* 0x0000000d030d7227 */ /* 0x000fc800078e0002 */
[----:B------:R-:W-:Y:S02]  /*4bd0*/  IMAD.MOV R2, RZ, RZ, -R15 ;  /* 0x000000ffff027224 */ /* 0x000fe400078e0a0f */
[----:B------:R-:W-:-:S04]  /*4be0*/  IMAD.HI.U32 R3, R13, R12, RZ ;  /* 0x0000000c0d037227 */ /* 0x000fc800078e00ff */
[----:B------:R-:W-:Y:S02]  /*4bf0*/  IMAD R2, R3, R2, R12 ;  /* 0x0000000203027224 */ /* 0x000fe400078e020c */
[----:B------:R-:W-:Y:S02]  /*4c00*/  IMAD.MOV.U32 R12, RZ, RZ, R9 ;  /* 0x000000ffff0c7224 */ /* 0x000fe400078e0009 */
[----:B------:R-:W-:Y:S01]  /*4c10*/  IMAD.MOV.U32 R13, RZ, RZ, R6 ;  /* 0x000000ffff0d7224 */ /* 0x000fe200078e0006 */
[----:B------:R-:W-:-:S13]  /*4c20*/  ISETP.GT.U32.AND P0, PT, R7, R2, PT ;  /* 0x000000020700720c */ /* 0x000fda0003f04070 */
[----:B------:R-:W-:Y:S01]  /*4c30*/  @!P0 IMAD.IADD R2, R2, 0x1, -R7 ;  /* 0x0000000102028824 */ /* 0x000fe200078e0a07 */
[----:B------:R-:W-:Y:S02]  /*4c40*/  @!P0 IADD3 R3, PT, PT, R3, 0x1, RZ ;  /* 0x0000000103038810 */ /* 0x000fe40007ffe0ff */
[----:B------:R-:W-:Y:S02]  /*4c50*/  ISETP.NE.AND P0, PT, R5, RZ, PT ;  /* 0x000000ff0500720c */ /* 0x000fe40003f05270 */
[----:B------:R-:W-:-:S13]  /*4c60*/  ISETP.GE.U32.AND P1, PT, R2, R7, PT ;  /* 0x000000070200720c */ /* 0x000fda0003f26070 */
[----:B------:R-:W-:-:S04]  /*4c70*/  @P1 VIADD R3, R3, 0x1 ;  /* 0x0000000103031836 */ /* 0x000fc80000000000 */
[----:B------:R-:W-:Y:S01]  /*4c80*/  @!P2 IMAD.MOV R3, RZ, RZ, -R3 ;  /* 0x000000ffff03a224 */ /* 0x000fe200078e0a03 */
[----:B------:R-:W-:-:S05]  /*4c90*/  @!P0 LOP3.LUT R3, RZ, R5, RZ, 0x33, !PT ;  /* 0x00000005ff038212 */ /* 0x000fca00078e33ff */
[----:B------:R-:W-:-:S05]  /*4ca0*/  IMAD.IADD R3, R6, 0x1, -R3 ;  /* 0x0000000106037824 */ /* 0x000fca00078e0a03 */
[----:B------:R-:W-:-:S04]  /*4cb0*/  LEA.HI.SX32 R3, R0, R3, 0x1f ;  /* 0x0000000300037211 */ /* 0x000fc800078ffaff */
[----:B------:R-:W-:-:S04]  /*4cc0*/  ISETP.GE.AND P0, PT, R3, R4, PT ;  /* 0x000000040300720c */ /* 0x000fc80003f06270 */
[----:B------:R-:W-:-:S13]  /*4cd0*/  ISETP.LT.OR P0, PT, R3, RZ, P0 ;  /* 0x000000ff0300720c */ /* 0x000fda0000701670 */
[----:B------:R-:W-:Y:S05]  /*4ce0*/  @P0 BRA `(.L_x_80) ;  /* 0x0000000000100947 */ /* 0x000fea0003800000 */
[----:B------:R-:W-:-:S06]  /*4cf0*/  IMAD R10, R3, 0x4, R1 ;  /* 0x00000004030a7824 */ /* 0x000fcc00078e0201 */
[----:B------:R-:W5:Y:S01]  /*4d00*/  LDL R10, [R10] ;  /* 0x000000000a0a7983 */ /* 0x000f620000100800 */
[----:B------:R-:W-:Y:S02]  /*4d10*/  IMAD.MOV.U32 R12, RZ, RZ, R9 ;  /* 0x000000ffff0c7224 */ /* 0x000fe400078e0009 */
[----:B------:R-:W-:-:S07]  /*4d20*/  IMAD.MOV.U32 R13, RZ, RZ, R6 ;  /* 0x000000ffff0d7224 */ /* 0x000fce00078e0006 */
.L_x_80:
[----:B------:R-:W-:Y:S05]  /*4d30*/  BSYNC.RECONVERGENT B0 ;  /* 0x0000000000007941 */ /* 0x000fea0003800200 */
.L_x_43:
[----:B------:R-:W0:Y:S01]  /*4d40*/  LDC.64 R2, c[0x0][0x390] ;  /* 0x0000e400ff027b82 */ /* 0x000e220000000a00 */
[----:B-----5:R-:W-:-:S07]  /*4d50*/  IMAD.SHL.U32 R7, R11, 0x2, RZ ;  /* 0x000000020b077824 */ /* 0x020fce00078e00ff */
[----:B---3--:R-:W1:Y:S01]  /*4d60*/  LDC.64 R4, c[0x0][0x398] ;  /* 0x0000e600ff047b82 */ /* 0x008e620000000a00 */
[----:B0-----:R-:W-:-:S05]  /*4d70*/  IMAD.WIDE.U32 R2, R11, 0x4, R2 ;  /* 0x000000040b027825 */ /* 0x001fca00078e0002 */
[----:B------:R-:W-:Y:S01]  /*4d80*/  STG.E desc[UR4][R2.64], R10 ;  /* 0x0000000a02007986 */ /* 0x000fe2000c101904 */
[----:B-1----:R-:W-:-:S05]  /*4d90*/  IMAD.WIDE.U32 R4, R7, 0x4, R4 ;  /* 0x0000000407047825 */ /* 0x002fca00078e0004 */
[----:B------:R-:W-:Y:S04]  /*4da0*/  STG.E desc[UR4][R4.64], R12 ;  /* 0x0000000c04007986 */ /* 0x000fe8000c101904 */
[----:B------:R-:W-:Y:S01]  /*4db0*/  STG.E desc[UR4][R4.64+0x4], R13 ;  /* 0x0000040d04007986 */ /* 0x000fe2000c101904 */
[----:B------:R-:W-:Y:S05]  /*4dc0*/  EXIT ;  /* 0x000000000000794d */ /* 0x000fea0003800000 */
.L_x_81:
[----:B------:R-:W-:-:S00]  /*4dd0*/  BRA `(.L_x_81) ;  /* 0xfffffffc00fc7947 */ /* 0x000fc0000383ffff */
[----:B------:R-:W-:-:S00]  /*4de0*/  NOP ;  /* 0x0000000000007918 */ /* 0x000fc00000000000 */
        /* <DEDUP_REMOVED lines=9> */
.L_x_82:


//--------------------- .nv.shared.reserved.0     --------------------------
	.section	.nv.shared.reserved.0,"aw",@nobits
	.weak		__nv_reservedSMEM_offset_0_alias
	.size		__nv_reservedSMEM_offset_0_alias, 0, 64
	.other		__nv_reservedSMEM_offset_0_alias,@"STO_CUDA_RESERVED_SHARED STV_DEFAULT"
__nv_reservedSMEM_offset_0_alias:
	.zero		0
	.zero		64


//--------------------- .nv.constant0.align_pairs --------------------------
	.section	.nv.constant0.align_pairs,"a",@progbits
	.sectionflags	@""
	.align	4
.nv.constant0.align_pairs:
	.zero		964


//--------------------- SYMBOLS --------------------------

	.type		.nv.reservedSmem.offset0,@object
	.size		.nv.reservedSmem.offset0,0x4
